//
// Generated by NVIDIA NVVM Compiler
//
// Compiler Build ID: CL-36424714
// Cuda compilation tools, release 13.0, V13.0.88
// Based on NVVM 20.0.0
//

.version 9.0
.target sm_100
.address_size 64

	// .globl	_Z27MatrixMulSharedMemKernel_v1PfS_S_ii
// _ZZ27MatrixMulSharedMemKernel_v1PfS_S_iiE2As has been demoted
// _ZZ27MatrixMulSharedMemKernel_v1PfS_S_iiE2Bs has been demoted
// _ZZ27MatrixMulSharedMemKernel_v2PfS_S_iiE2As has been demoted
// _ZZ27MatrixMulSharedMemKernel_v2PfS_S_iiE2Bs has been demoted

.visible .entry _Z27MatrixMulSharedMemKernel_v1PfS_S_ii(
	.param .u64 .ptr .align 1 _Z27MatrixMulSharedMemKernel_v1PfS_S_ii_param_0,
	.param .u64 .ptr .align 1 _Z27MatrixMulSharedMemKernel_v1PfS_S_ii_param_1,
	.param .u64 .ptr .align 1 _Z27MatrixMulSharedMemKernel_v1PfS_S_ii_param_2,
	.param .u32 _Z27MatrixMulSharedMemKernel_v1PfS_S_ii_param_3,
	.param .u32 _Z27MatrixMulSharedMemKernel_v1PfS_S_ii_param_4
)
{
	.reg .pred 	%p<10>;
	.reg .b32 	%r<43>;
	.reg .b32 	%f<207>;
	.reg .b64 	%rd<13>;
	// demoted variable
	.shared .align 4 .b8 _ZZ27MatrixMulSharedMemKernel_v1PfS_S_iiE2As[16900];
	// demoted variable
	.shared .align 4 .b8 _ZZ27MatrixMulSharedMemKernel_v1PfS_S_iiE2Bs[16900];
	ld.param.u64 	%rd4, [_Z27MatrixMulSharedMemKernel_v1PfS_S_ii_param_0];
	ld.param.u64 	%rd5, [_Z27MatrixMulSharedMemKernel_v1PfS_S_ii_param_1];
	ld.param.u64 	%rd6, [_Z27MatrixMulSharedMemKernel_v1PfS_S_ii_param_2];
	ld.param.u32 	%r23, [_Z27MatrixMulSharedMemKernel_v1PfS_S_ii_param_3];
	ld.param.u32 	%r24, [_Z27MatrixMulSharedMemKernel_v1PfS_S_ii_param_4];
	mov.u32 	%r25, %ctaid.x;
	mov.u32 	%r26, %ctaid.y;
	mov.u32 	%r40, %tid.x;
	mov.u32 	%r38, %tid.y;
	shl.b32 	%r27, %r25, 6;
	add.s32 	%r3, %r27, %r38;
	shl.b32 	%r4, %r26, 6;
	add.s32 	%r5, %r4, %r40;
	setp.lt.s32 	%p1, %r23, 1;
	mov.f32 	%f206, 0f00000000;
	@%p1 bra 	$L__BB0_7;
	mul.lo.s32 	%r29, %r38, 260;
	mov.u32 	%r30, _ZZ27MatrixMulSharedMemKernel_v1PfS_S_iiE2As;
	add.s32 	%r6, %r30, %r29;
	shl.b32 	%r31, %r40, 2;
	add.s32 	%r7, %r6, %r31;
	mov.u32 	%r32, _ZZ27MatrixMulSharedMemKernel_v1PfS_S_iiE2Bs;
	add.s32 	%r9, %r32, %r31;
	add.s32 	%r8, %r9, %r29;
	mad.lo.s32 	%r41, %r23, %r3, %r40;
	mad.lo.s32 	%r33, %r38, %r24, %r40;
	add.s32 	%r39, %r33, %r4;
	shl.b32 	%r12, %r24, 6;
	cvta.to.global.u64 	%rd1, %rd4;
	cvta.to.global.u64 	%rd2, %rd5;
	mov.b32 	%r42, 0;
	mov.f32 	%f206, 0f00000000;
$L__BB0_2:
	setp.ge.u32 	%p2, %r3, %r23;
	mul.wide.s32 	%rd7, %r41, 4;
	add.s64 	%rd3, %rd1, %rd7;
	setp.ge.s32 	%p3, %r40, %r23;
	mov.f32 	%f204, 0f00000000;
	or.pred  	%p4, %p2, %p3;
	@%p4 bra 	$L__BB0_4;
	ld.global.f32 	%f204, [%rd3];
$L__BB0_4:
	st.shared.f32 	[%r7], %f204;
	max.s32 	%r35, %r38, %r5;
	setp.ge.s32 	%p5, %r35, %r24;
	mov.f32 	%f205, 0f00000000;
	@%p5 bra 	$L__BB0_6;
	mul.wide.s32 	%rd8, %r39, 4;
	add.s64 	%rd9, %rd2, %rd8;
	ld.global.f32 	%f205, [%rd9];
$L__BB0_6:
	st.shared.f32 	[%r8], %f205;
	bar.sync 	0;
	ld.shared.f32 	%f12, [%r6];
	ld.shared.f32 	%f13, [%r9];
	fma.rn.f32 	%f14, %f12, %f13, %f206;
	ld.shared.f32 	%f15, [%r6+4];
	ld.shared.f32 	%f16, [%r9+260];
	fma.rn.f32 	%f17, %f15, %f16, %f14;
	ld.shared.f32 	%f18, [%r6+8];
	ld.shared.f32 	%f19, [%r9+520];
	fma.rn.f32 	%f20, %f18, %f19, %f17;
	ld.shared.f32 	%f21, [%r6+12];
	ld.shared.f32 	%f22, [%r9+780];
	fma.rn.f32 	%f23, %f21, %f22, %f20;
	ld.shared.f32 	%f24, [%r6+16];
	ld.shared.f32 	%f25, [%r9+1040];
	fma.rn.f32 	%f26, %f24, %f25, %f23;
	ld.shared.f32 	%f27, [%r6+20];
	ld.shared.f32 	%f28, [%r9+1300];
	fma.rn.f32 	%f29, %f27, %f28, %f26;
	ld.shared.f32 	%f30, [%r6+24];
	ld.shared.f32 	%f31, [%r9+1560];
	fma.rn.f32 	%f32, %f30, %f31, %f29;
	ld.shared.f32 	%f33, [%r6+28];
	ld.shared.f32 	%f34, [%r9+1820];
	fma.rn.f32 	%f35, %f33, %f34, %f32;
	ld.shared.f32 	%f36, [%r6+32];
	ld.shared.f32 	%f37, [%r9+2080];
	fma.rn.f32 	%f38, %f36, %f37, %f35;
	ld.shared.f32 	%f39, [%r6+36];
	ld.shared.f32 	%f40, [%r9+2340];
	fma.rn.f32 	%f41, %f39, %f40, %f38;
	ld.shared.f32 	%f42, [%r6+40];
	ld.shared.f32 	%f43, [%r9+2600];
	fma.rn.f32 	%f44, %f42, %f43, %f41;
	ld.shared.f32 	%f45, [%r6+44];
	ld.shared.f32 	%f46, [%r9+2860];
	fma.rn.f32 	%f47, %f45, %f46, %f44;
	ld.shared.f32 	%f48, [%r6+48];
	ld.shared.f32 	%f49, [%r9+3120];
	fma.rn.f32 	%f50, %f48, %f49, %f47;
	ld.shared.f32 	%f51, [%r6+52];
	ld.shared.f32 	%f52, [%r9+3380];
	fma.rn.f32 	%f53, %f51, %f52, %f50;
	ld.shared.f32 	%f54, [%r6+56];
	ld.shared.f32 	%f55, [%r9+3640];
	fma.rn.f32 	%f56, %f54, %f55, %f53;
	ld.shared.f32 	%f57, [%r6+60];
	ld.shared.f32 	%f58, [%r9+3900];
	fma.rn.f32 	%f59, %f57, %f58, %f56;
	ld.shared.f32 	%f60, [%r6+64];
	ld.shared.f32 	%f61, [%r9+4160];
	fma.rn.f32 	%f62, %f60, %f61, %f59;
	ld.shared.f32 	%f63, [%r6+68];
	ld.shared.f32 	%f64, [%r9+4420];
	fma.rn.f32 	%f65, %f63, %f64, %f62;
	ld.shared.f32 	%f66, [%r6+72];
	ld.shared.f32 	%f67, [%r9+4680];
	fma.rn.f32 	%f68, %f66, %f67, %f65;
	ld.shared.f32 	%f69, [%r6+76];
	ld.shared.f32 	%f70, [%r9+4940];
	fma.rn.f32 	%f71, %f69, %f70, %f68;
	ld.shared.f32 	%f72, [%r6+80];
	ld.shared.f32 	%f73, [%r9+5200];
	fma.rn.f32 	%f74, %f72, %f73, %f71;
	ld.shared.f32 	%f75, [%r6+84];
	ld.shared.f32 	%f76, [%r9+5460];
	fma.rn.f32 	%f77, %f75, %f76, %f74;
	ld.shared.f32 	%f78, [%r6+88];
	ld.shared.f32 	%f79, [%r9+5720];
	fma.rn.f32 	%f80, %f78, %f79, %f77;
	ld.shared.f32 	%f81, [%r6+92];
	ld.shared.f32 	%f82, [%r9+5980];
	fma.rn.f32 	%f83, %f81, %f82, %f80;
	ld.shared.f32 	%f84, [%r6+96];
	ld.shared.f32 	%f85, [%r9+6240];
	fma.rn.f32 	%f86, %f84, %f85, %f83;
	ld.shared.f32 	%f87, [%r6+100];
	ld.shared.f32 	%f88, [%r9+6500];
	fma.rn.f32 	%f89, %f87, %f88, %f86;
	ld.shared.f32 	%f90, [%r6+104];
	ld.shared.f32 	%f91, [%r9+6760];
	fma.rn.f32 	%f92, %f90, %f91, %f89;
	ld.shared.f32 	%f93, [%r6+108];
	ld.shared.f32 	%f94, [%r9+7020];
	fma.rn.f32 	%f95, %f93, %f94, %f92;
	ld.shared.f32 	%f96, [%r6+112];
	ld.shared.f32 	%f97, [%r9+7280];
	fma.rn.f32 	%f98, %f96, %f97, %f95;
	ld.shared.f32 	%f99, [%r6+116];
	ld.shared.f32 	%f100, [%r9+7540];
	fma.rn.f32 	%f101, %f99, %f100, %f98;
	ld.shared.f32 	%f102, [%r6+120];
	ld.shared.f32 	%f103, [%r9+7800];
	fma.rn.f32 	%f104, %f102, %f103, %f101;
	ld.shared.f32 	%f105, [%r6+124];
	ld.shared.f32 	%f106, [%r9+8060];
	fma.rn.f32 	%f107, %f105, %f106, %f104;
	ld.shared.f32 	%f108, [%r6+128];
	ld.shared.f32 	%f109, [%r9+8320];
	fma.rn.f32 	%f110, %f108, %f109, %f107;
	ld.shared.f32 	%f111, [%r6+132];
	ld.shared.f32 	%f112, [%r9+8580];
	fma.rn.f32 	%f113, %f111, %f112, %f110;
	ld.shared.f32 	%f114, [%r6+136];
	ld.shared.f32 	%f115, [%r9+8840];
	fma.rn.f32 	%f116, %f114, %f115, %f113;
	ld.shared.f32 	%f117, [%r6+140];
	ld.shared.f32 	%f118, [%r9+9100];
	fma.rn.f32 	%f119, %f117, %f118, %f116;
	ld.shared.f32 	%f120, [%r6+144];
	ld.shared.f32 	%f121, [%r9+9360];
	fma.rn.f32 	%f122, %f120, %f121, %f119;
	ld.shared.f32 	%f123, [%r6+148];
	ld.shared.f32 	%f124, [%r9+9620];
	fma.rn.f32 	%f125, %f123, %f124, %f122;
	ld.shared.f32 	%f126, [%r6+152];
	ld.shared.f32 	%f127, [%r9+9880];
	fma.rn.f32 	%f128, %f126, %f127, %f125;
	ld.shared.f32 	%f129, [%r6+156];
	ld.shared.f32 	%f130, [%r9+10140];
	fma.rn.f32 	%f131, %f129, %f130, %f128;
	ld.shared.f32 	%f132, [%r6+160];
	ld.shared.f32 	%f133, [%r9+10400];
	fma.rn.f32 	%f134, %f132, %f133, %f131;
	ld.shared.f32 	%f135, [%r6+164];
	ld.shared.f32 	%f136, [%r9+10660];
	fma.rn.f32 	%f137, %f135, %f136, %f134;
	ld.shared.f32 	%f138, [%r6+168];
	ld.shared.f32 	%f139, [%r9+10920];
	fma.rn.f32 	%f140, %f138, %f139, %f137;
	ld.shared.f32 	%f141, [%r6+172];
	ld.shared.f32 	%f142, [%r9+11180];
	fma.rn.f32 	%f143, %f141, %f142, %f140;
	ld.shared.f32 	%f144, [%r6+176];
	ld.shared.f32 	%f145, [%r9+11440];
	fma.rn.f32 	%f146, %f144, %f145, %f143;
	ld.shared.f32 	%f147, [%r6+180];
	ld.shared.f32 	%f148, [%r9+11700];
	fma.rn.f32 	%f149, %f147, %f148, %f146;
	ld.shared.f32 	%f150, [%r6+184];
	ld.shared.f32 	%f151, [%r9+11960];
	fma.rn.f32 	%f152, %f150, %f151, %f149;
	ld.shared.f32 	%f153, [%r6+188];
	ld.shared.f32 	%f154, [%r9+12220];
	fma.rn.f32 	%f155, %f153, %f154, %f152;
	ld.shared.f32 	%f156, [%r6+192];
	ld.shared.f32 	%f157, [%r9+12480];
	fma.rn.f32 	%f158, %f156, %f157, %f155;
	ld.shared.f32 	%f159, [%r6+196];
	ld.shared.f32 	%f160, [%r9+12740];
	fma.rn.f32 	%f161, %f159, %f160, %f158;
	ld.shared.f32 	%f162, [%r6+200];
	ld.shared.f32 	%f163, [%r9+13000];
	fma.rn.f32 	%f164, %f162, %f163, %f161;
	ld.shared.f32 	%f165, [%r6+204];
	ld.shared.f32 	%f166, [%r9+13260];
	fma.rn.f32 	%f167, %f165, %f166, %f164;
	ld.shared.f32 	%f168, [%r6+208];
	ld.shared.f32 	%f169, [%r9+13520];
	fma.rn.f32 	%f170, %f168, %f169, %f167;
	ld.shared.f32 	%f171, [%r6+212];
	ld.shared.f32 	%f172, [%r9+13780];
	fma.rn.f32 	%f173, %f171, %f172, %f170;
	ld.shared.f32 	%f174, [%r6+216];
	ld.shared.f32 	%f175, [%r9+14040];
	fma.rn.f32 	%f176, %f174, %f175, %f173;
	ld.shared.f32 	%f177, [%r6+220];
	ld.shared.f32 	%f178, [%r9+14300];
	fma.rn.f32 	%f179, %f177, %f178, %f176;
	ld.shared.f32 	%f180, [%r6+224];
	ld.shared.f32 	%f181, [%r9+14560];
	fma.rn.f32 	%f182, %f180, %f181, %f179;
	ld.shared.f32 	%f183, [%r6+228];
	ld.shared.f32 	%f184, [%r9+14820];
	fma.rn.f32 	%f185, %f183, %f184, %f182;
	ld.shared.f32 	%f186, [%r6+232];
	ld.shared.f32 	%f187, [%r9+15080];
	fma.rn.f32 	%f188, %f186, %f187, %f185;
	ld.shared.f32 	%f189, [%r6+236];
	ld.shared.f32 	%f190, [%r9+15340];
	fma.rn.f32 	%f191, %f189, %f190, %f188;
	ld.shared.f32 	%f192, [%r6+240];
	ld.shared.f32 	%f193, [%r9+15600];
	fma.rn.f32 	%f194, %f192, %f193, %f191;
	ld.shared.f32 	%f195, [%r6+244];
	ld.shared.f32 	%f196, [%r9+15860];
	fma.rn.f32 	%f197, %f195, %f196, %f194;
	ld.shared.f32 	%f198, [%r6+248];
	ld.shared.f32 	%f199, [%r9+16120];
	fma.rn.f32 	%f200, %f198, %f199, %f197;
	ld.shared.f32 	%f201, [%r6+252];
	ld.shared.f32 	%f202, [%r9+16380];
	fma.rn.f32 	%f206, %f201, %f202, %f200;
	bar.sync 	0;
	add.s32 	%r42, %r42, 64;
	add.s32 	%r41, %r41, 64;
	add.s32 	%r40, %r40, 64;
	add.s32 	%r39, %r39, %r12;
	add.s32 	%r38, %r38, 64;
	setp.lt.s32 	%p6, %r42, %r23;
	@%p6 bra 	$L__BB0_2;
$L__BB0_7:
	setp.ge.s32 	%p7, %r3, %r23;
	setp.ge.s32 	%p8, %r5, %r24;
	or.pred  	%p9, %p7, %p8;
	@%p9 bra 	$L__BB0_9;
	mad.lo.s32 	%r37, %r24, %r3, %r5;
	cvta.to.global.u64 	%rd10, %rd6;
	mul.wide.u32 	%rd11, %r37, 4;
	add.s64 	%rd12, %rd10, %rd11;
	st.global.f32 	[%rd12], %f206;
$L__BB0_9:
	ret;

}
	// .globl	_Z27MatrixMulSharedMemKernel_v2PfS_S_ii
.visible .entry _Z27MatrixMulSharedMemKernel_v2PfS_S_ii(
	.param .u64 .ptr .align 1 _Z27MatrixMulSharedMemKernel_v2PfS_S_ii_param_0,
	.param .u64 .ptr .align 1 _Z27MatrixMulSharedMemKernel_v2PfS_S_ii_param_1,
	.param .u64 .ptr .align 1 _Z27MatrixMulSharedMemKernel_v2PfS_S_ii_param_2,
	.param .u32 _Z27MatrixMulSharedMemKernel_v2PfS_S_ii_param_3,
	.param .u32 _Z27MatrixMulSharedMemKernel_v2PfS_S_ii_param_4
)
{
	.reg .pred 	%p<3>;
	.reg .b32 	%r<42>;
	.reg .b32 	%f<173>;
	.reg .b64 	%rd<55>;
	// demoted variable
	.shared .align 4 .b8 _ZZ27MatrixMulSharedMemKernel_v2PfS_S_iiE2As[2340];
	// demoted variable
	.shared .align 4 .b8 _ZZ27MatrixMulSharedMemKernel_v2PfS_S_iiE2Bs[2340];
	ld.param.u64 	%rd8, [_Z27MatrixMulSharedMemKernel_v2PfS_S_ii_param_0];
	ld.param.u64 	%rd9, [_Z27MatrixMulSharedMemKernel_v2PfS_S_ii_param_1];
	ld.param.u64 	%rd10, [_Z27MatrixMulSharedMemKernel_v2PfS_S_ii_param_2];
	ld.param.u32 	%r13, [_Z27MatrixMulSharedMemKernel_v2PfS_S_ii_param_3];
	ld.param.u32 	%r14, [_Z27MatrixMulSharedMemKernel_v2PfS_S_ii_param_4];
	mov.u32 	%r15, %ctaid.x;
	mov.u32 	%r16, %ctaid.y;
	mov.u32 	%r1, %tid.x;
	shl.b32 	%r2, %r15, 6;
	shl.b32 	%r3, %r16, 6;
	and.b32  	%r4, %r1, 63;
	shr.u32 	%r5, %r1, 6;
	setp.lt.s32 	%p1, %r13, 1;
	mov.f32 	%f165, 0f00000000;
	mov.f32 	%f166, %f165;
	mov.f32 	%f167, %f165;
	mov.f32 	%f168, %f165;
	mov.f32 	%f169, %f165;
	mov.f32 	%f170, %f165;
	mov.f32 	%f171, %f165;
	mov.f32 	%f172, %f165;
	@%p1 bra 	$L__BB1_3;
	mul.lo.s32 	%r18, %r13, %r3;
	shr.u32 	%r19, %r1, 3;
	and.b32  	%r20, %r1, 7;
	mad.lo.s32 	%r21, %r13, %r19, %r20;
	mov.u32 	%r22, _ZZ27MatrixMulSharedMemKernel_v2PfS_S_iiE2As;
	mad.lo.s32 	%r23, %r19, 36, %r22;
	shl.b32 	%r24, %r1, 2;
	and.b32  	%r25, %r24, 28;
	add.s32 	%r6, %r23, %r25;
	mad.lo.s32 	%r26, %r14, %r5, %r4;
	mov.u32 	%r27, _ZZ27MatrixMulSharedMemKernel_v2PfS_S_iiE2Bs;
	shl.b32 	%r28, %r4, 2;
	add.s32 	%r8, %r27, %r28;
	mad.lo.s32 	%r7, %r5, 260, %r8;
	shl.b32 	%r29, %r14, 3;
	mad.lo.s32 	%r10, %r5, 288, %r22;
	add.s32 	%r9, %r10, 28;
	mul.wide.s32 	%rd11, %r26, 4;
	mul.wide.u32 	%rd12, %r2, 4;
	add.s64 	%rd13, %rd11, %rd12;
	cvta.to.global.u64 	%rd14, %rd9;
	add.s64 	%rd54, %rd14, %rd13;
	mul.wide.s32 	%rd2, %r29, 4;
	mul.wide.s32 	%rd15, %r18, 4;
	mul.wide.u32 	%rd16, %r21, 4;
	add.s64 	%rd17, %rd15, %rd16;
	cvta.to.global.u64 	%rd18, %rd8;
	add.s64 	%rd53, %rd18, %rd17;
	mov.b32 	%r41, 0;
	mov.f32 	%f165, 0f00000000;
$L__BB1_2:
	ld.global.f32 	%f27, [%rd53];
	st.shared.f32 	[%r6], %f27;
	ld.global.f32 	%f28, [%rd54];
	st.shared.f32 	[%r7], %f28;
	bar.sync 	0;
	ld.shared.f32 	%f29, [%r8];
	ld.shared.f32 	%f30, [%r10];
	fma.rn.f32 	%f31, %f30, %f29, %f172;
	ld.shared.f32 	%f32, [%r10+36];
	fma.rn.f32 	%f33, %f32, %f29, %f171;
	ld.shared.f32 	%f34, [%r10+72];
	fma.rn.f32 	%f35, %f34, %f29, %f170;
	ld.shared.f32 	%f36, [%r10+108];
	fma.rn.f32 	%f37, %f36, %f29, %f169;
	ld.shared.f32 	%f38, [%r10+144];
	fma.rn.f32 	%f39, %f38, %f29, %f168;
	ld.shared.f32 	%f40, [%r10+180];
	fma.rn.f32 	%f41, %f40, %f29, %f167;
	ld.shared.f32 	%f42, [%r10+216];
	fma.rn.f32 	%f43, %f42, %f29, %f166;
	ld.shared.f32 	%f44, [%r10+252];
	fma.rn.f32 	%f45, %f44, %f29, %f165;
	ld.shared.f32 	%f46, [%r8+260];
	ld.shared.f32 	%f47, [%r9+-24];
	fma.rn.f32 	%f48, %f47, %f46, %f31;
	ld.shared.f32 	%f49, [%r9+12];
	fma.rn.f32 	%f50, %f49, %f46, %f33;
	ld.shared.f32 	%f51, [%r9+48];
	fma.rn.f32 	%f52, %f51, %f46, %f35;
	ld.shared.f32 	%f53, [%r9+84];
	fma.rn.f32 	%f54, %f53, %f46, %f37;
	ld.shared.f32 	%f55, [%r9+120];
	fma.rn.f32 	%f56, %f55, %f46, %f39;
	ld.shared.f32 	%f57, [%r9+156];
	fma.rn.f32 	%f58, %f57, %f46, %f41;
	ld.shared.f32 	%f59, [%r9+192];
	fma.rn.f32 	%f60, %f59, %f46, %f43;
	ld.shared.f32 	%f61, [%r9+228];
	fma.rn.f32 	%f62, %f61, %f46, %f45;
	ld.shared.f32 	%f63, [%r8+520];
	ld.shared.f32 	%f64, [%r9+-20];
	fma.rn.f32 	%f65, %f64, %f63, %f48;
	ld.shared.f32 	%f66, [%r9+16];
	fma.rn.f32 	%f67, %f66, %f63, %f50;
	ld.shared.f32 	%f68, [%r9+52];
	fma.rn.f32 	%f69, %f68, %f63, %f52;
	ld.shared.f32 	%f70, [%r9+88];
	fma.rn.f32 	%f71, %f70, %f63, %f54;
	ld.shared.f32 	%f72, [%r9+124];
	fma.rn.f32 	%f73, %f72, %f63, %f56;
	ld.shared.f32 	%f74, [%r9+160];
	fma.rn.f32 	%f75, %f74, %f63, %f58;
	ld.shared.f32 	%f76, [%r9+196];
	fma.rn.f32 	%f77, %f76, %f63, %f60;
	ld.shared.f32 	%f78, [%r9+232];
	fma.rn.f32 	%f79, %f78, %f63, %f62;
	ld.shared.f32 	%f80, [%r8+780];
	ld.shared.f32 	%f81, [%r9+-16];
	fma.rn.f32 	%f82, %f81, %f80, %f65;
	ld.shared.f32 	%f83, [%r9+20];
	fma.rn.f32 	%f84, %f83, %f80, %f67;
	ld.shared.f32 	%f85, [%r9+56];
	fma.rn.f32 	%f86, %f85, %f80, %f69;
	ld.shared.f32 	%f87, [%r9+92];
	fma.rn.f32 	%f88, %f87, %f80, %f71;
	ld.shared.f32 	%f89, [%r9+128];
	fma.rn.f32 	%f90, %f89, %f80, %f73;
	ld.shared.f32 	%f91, [%r9+164];
	fma.rn.f32 	%f92, %f91, %f80, %f75;
	ld.shared.f32 	%f93, [%r9+200];
	fma.rn.f32 	%f94, %f93, %f80, %f77;
	ld.shared.f32 	%f95, [%r9+236];
	fma.rn.f32 	%f96, %f95, %f80, %f79;
	ld.shared.f32 	%f97, [%r8+1040];
	ld.shared.f32 	%f98, [%r9+-12];
	fma.rn.f32 	%f99, %f98, %f97, %f82;
	ld.shared.f32 	%f100, [%r9+24];
	fma.rn.f32 	%f101, %f100, %f97, %f84;
	ld.shared.f32 	%f102, [%r9+60];
	fma.rn.f32 	%f103, %f102, %f97, %f86;
	ld.shared.f32 	%f104, [%r9+96];
	fma.rn.f32 	%f105, %f104, %f97, %f88;
	ld.shared.f32 	%f106, [%r9+132];
	fma.rn.f32 	%f107, %f106, %f97, %f90;
	ld.shared.f32 	%f108, [%r9+168];
	fma.rn.f32 	%f109, %f108, %f97, %f92;
	ld.shared.f32 	%f110, [%r9+204];
	fma.rn.f32 	%f111, %f110, %f97, %f94;
	ld.shared.f32 	%f112, [%r9+240];
	fma.rn.f32 	%f113, %f112, %f97, %f96;
	ld.shared.f32 	%f114, [%r8+1300];
	ld.shared.f32 	%f115, [%r9+-8];
	fma.rn.f32 	%f116, %f115, %f114, %f99;
	ld.shared.f32 	%f117, [%r9+28];
	fma.rn.f32 	%f118, %f117, %f114, %f101;
	ld.shared.f32 	%f119, [%r9+64];
	fma.rn.f32 	%f120, %f119, %f114, %f103;
	ld.shared.f32 	%f121, [%r9+100];
	fma.rn.f32 	%f122, %f121, %f114, %f105;
	ld.shared.f32 	%f123, [%r9+136];
	fma.rn.f32 	%f124, %f123, %f114, %f107;
	ld.shared.f32 	%f125, [%r9+172];
	fma.rn.f32 	%f126, %f125, %f114, %f109;
	ld.shared.f32 	%f127, [%r9+208];
	fma.rn.f32 	%f128, %f127, %f114, %f111;
	ld.shared.f32 	%f129, [%r9+244];
	fma.rn.f32 	%f130, %f129, %f114, %f113;
	ld.shared.f32 	%f131, [%r8+1560];
	ld.shared.f32 	%f132, [%r9+-4];
	fma.rn.f32 	%f133, %f132, %f131, %f116;
	ld.shared.f32 	%f134, [%r9+32];
	fma.rn.f32 	%f135, %f134, %f131, %f118;
	ld.shared.f32 	%f136, [%r9+68];
	fma.rn.f32 	%f137, %f136, %f131, %f120;
	ld.shared.f32 	%f138, [%r9+104];
	fma.rn.f32 	%f139, %f138, %f131, %f122;
	ld.shared.f32 	%f140, [%r9+140];
	fma.rn.f32 	%f141, %f140, %f131, %f124;
	ld.shared.f32 	%f142, [%r9+176];
	fma.rn.f32 	%f143, %f142, %f131, %f126;
	ld.shared.f32 	%f144, [%r9+212];
	fma.rn.f32 	%f145, %f144, %f131, %f128;
	ld.shared.f32 	%f146, [%r9+248];
	fma.rn.f32 	%f147, %f146, %f131, %f130;
	ld.shared.f32 	%f148, [%r8+1820];
	ld.shared.f32 	%f149, [%r9];
	fma.rn.f32 	%f172, %f149, %f148, %f133;
	ld.shared.f32 	%f150, [%r9+36];
	fma.rn.f32 	%f171, %f150, %f148, %f135;
	ld.shared.f32 	%f151, [%r9+72];
	fma.rn.f32 	%f170, %f151, %f148, %f137;
	ld.shared.f32 	%f152, [%r9+108];
	fma.rn.f32 	%f169, %f152, %f148, %f139;
	ld.shared.f32 	%f153, [%r9+144];
	fma.rn.f32 	%f168, %f153, %f148, %f141;
	ld.shared.f32 	%f154, [%r9+180];
	fma.rn.f32 	%f167, %f154, %f148, %f143;
	ld.shared.f32 	%f155, [%r9+216];
	fma.rn.f32 	%f166, %f155, %f148, %f145;
	ld.shared.f32 	%f156, [%r9+252];
	fma.rn.f32 	%f165, %f156, %f148, %f147;
	bar.sync 	0;
	add.s32 	%r41, %r41, 8;
	add.s64 	%rd54, %rd54, %rd2;
	add.s64 	%rd53, %rd53, 32;
	setp.lt.s32 	%p2, %r41, %r13;
	@%p2 bra 	$L__BB1_2;
$L__BB1_3:
	mad.lo.s32 	%r30, %r14, %r3, %r2;
	cvt.s64.s32 	%rd19, %r30;
	cvta.to.global.u64 	%rd20, %rd10;
	mul.lo.s32 	%r31, %r5, %r14;
	shl.b32 	%r32, %r31, 3;
	add.s32 	%r33, %r32, %r4;
	cvt.s64.s32 	%rd21, %r33;
	add.s64 	%rd22, %rd21, %rd19;
	shl.b64 	%rd23, %rd22, 2;
	add.s64 	%rd24, %rd20, %rd23;
	st.global.f32 	[%rd24], %f172;
	add.s32 	%r34, %r33, %r14;
	cvt.s64.s32 	%rd25, %r34;
	add.s64 	%rd26, %rd25, %rd19;
	shl.b64 	%rd27, %rd26, 2;
	add.s64 	%rd28, %rd20, %rd27;
	st.global.f32 	[%rd28], %f171;
	add.s32 	%r35, %r34, %r14;
	cvt.s64.s32 	%rd29, %r35;
	add.s64 	%rd30, %rd29, %rd19;
	shl.b64 	%rd31, %rd30, 2;
	add.s64 	%rd32, %rd20, %rd31;
	st.global.f32 	[%rd32], %f170;
	add.s32 	%r36, %r35, %r14;
	cvt.s64.s32 	%rd33, %r36;
	add.s64 	%rd34, %rd33, %rd19;
	shl.b64 	%rd35, %rd34, 2;
	add.s64 	%rd36, %rd20, %rd35;
	st.global.f32 	[%rd36], %f169;
	add.s32 	%r37, %r36, %r14;
	cvt.s64.s32 	%rd37, %r37;
	add.s64 	%rd38, %rd37, %rd19;
	shl.b64 	%rd39, %rd38, 2;
	add.s64 	%rd40, %rd20, %rd39;
	st.global.f32 	[%rd40], %f168;
	add.s32 	%r38, %r37, %r14;
	cvt.s64.s32 	%rd41, %r38;
	add.s64 	%rd42, %rd41, %rd19;
	shl.b64 	%rd43, %rd42, 2;
	add.s64 	%rd44, %rd20, %rd43;
	st.global.f32 	[%rd44], %f167;
	add.s32 	%r39, %r38, %r14;
	cvt.s64.s32 	%rd45, %r39;
	add.s64 	%rd46, %rd45, %rd19;
	shl.b64 	%rd47, %rd46, 2;
	add.s64 	%rd48, %rd20, %rd47;
	st.global.f32 	[%rd48], %f166;
	add.s32 	%r40, %r39, %r14;
	cvt.s64.s32 	%rd49, %r40;
	add.s64 	%rd50, %rd49, %rd19;
	shl.b64 	%rd51, %rd50, 2;
	add.s64 	%rd52, %rd20, %rd51;
	st.global.f32 	[%rd52], %f165;
	ret;

}
	// .globl	_Z15MatrixMulKernelPfS_S_i
.visible .entry _Z15MatrixMulKernelPfS_S_i(
	.param .u64 .ptr .align 1 _Z15MatrixMulKernelPfS_S_i_param_0,
	.param .u64 .ptr .align 1 _Z15MatrixMulKernelPfS_S_i_param_1,
	.param .u64 .ptr .align 1 _Z15MatrixMulKernelPfS_S_i_param_2,
	.param .u32 _Z15MatrixMulKernelPfS_S_i_param_3
)
{
	.reg .pred 	%p<10>;
	.reg .b32 	%r<40>;
	.reg .b32 	%f<67>;
	.reg .b64 	%rd<67>;

	ld.param.u64 	%rd14, [_Z15MatrixMulKernelPfS_S_i_param_0];
	ld.param.u64 	%rd15, [_Z15MatrixMulKernelPfS_S_i_param_1];
	ld.param.u32 	%r18, [_Z15MatrixMulKernelPfS_S_i_param_3];
	cvta.to.global.u64 	%rd1, %rd15;
	cvta.to.global.u64 	%rd2, %rd14;
	mov.u32 	%r19, %ctaid.y;
	mov.u32 	%r20, %ntid.y;
	mov.u32 	%r21, %tid.y;
	mad.lo.s32 	%r1, %r19, %r20, %r21;
	mov.u32 	%r22, %ctaid.x;
	mov.u32 	%r23, %ntid.x;
	mov.u32 	%r24, %tid.x;
	mad.lo.s32 	%r2, %r22, %r23, %r24;
	max.s32 	%r25, %r1, %r2;
	setp.ge.s32 	%p1, %r25, %r18;
	@%p1 bra 	$L__BB2_13;
	mul.lo.s32 	%r3, %r18, %r1;
	and.b32  	%r4, %r18, 7;
	setp.lt.u32 	%p2, %r18, 8;
	mov.f32 	%f66, 0f00000000;
	mov.b32 	%r38, 0;
	@%p2 bra 	$L__BB2_4;
	and.b32  	%r38, %r18, 2147483640;
	neg.s32 	%r36, %r38;
	mul.wide.s32 	%rd16, %r18, 4;
	add.s64 	%rd3, %rd1, %rd16;
	shl.b32 	%r7, %r18, 3;
	mul.wide.s32 	%rd17, %r18, 8;
	add.s64 	%rd4, %rd1, %rd17;
	mul.wide.s32 	%rd18, %r18, 12;
	add.s64 	%rd5, %rd1, %rd18;
	mul.wide.s32 	%rd19, %r18, 16;
	add.s64 	%rd6, %rd1, %rd19;
	mul.wide.s32 	%rd20, %r18, 20;
	add.s64 	%rd7, %rd1, %rd20;
	mul.wide.s32 	%rd21, %r18, 24;
	add.s64 	%rd8, %rd1, %rd21;
	mul.wide.s32 	%rd22, %r18, 28;
	add.s64 	%rd9, %rd1, %rd22;
	mul.wide.u32 	%rd23, %r3, 4;
	add.s64 	%rd24, %rd23, %rd2;
	add.s64 	%rd66, %rd24, 16;
	mov.f32 	%f66, 0f00000000;
	mov.u32 	%r35, %r2;
$L__BB2_3:
	.pragma "nounroll";
	mul.wide.s32 	%rd25, %r35, 4;
	add.s64 	%rd26, %rd3, %rd25;
	add.s64 	%rd27, %rd4, %rd25;
	add.s64 	%rd28, %rd5, %rd25;
	add.s64 	%rd29, %rd6, %rd25;
	add.s64 	%rd30, %rd7, %rd25;
	add.s64 	%rd31, %rd8, %rd25;
	add.s64 	%rd32, %rd9, %rd25;
	add.s64 	%rd33, %rd1, %rd25;
	ld.global.f32 	%f16, [%rd66+-16];
	ld.global.f32 	%f17, [%rd33];
	fma.rn.f32 	%f18, %f16, %f17, %f66;
	ld.global.f32 	%f19, [%rd66+-12];
	ld.global.f32 	%f20, [%rd26];
	fma.rn.f32 	%f21, %f19, %f20, %f18;
	ld.global.f32 	%f22, [%rd66+-8];
	ld.global.f32 	%f23, [%rd27];
	fma.rn.f32 	%f24, %f22, %f23, %f21;
	ld.global.f32 	%f25, [%rd66+-4];
	ld.global.f32 	%f26, [%rd28];
	fma.rn.f32 	%f27, %f25, %f26, %f24;
	ld.global.f32 	%f28, [%rd66];
	ld.global.f32 	%f29, [%rd29];
	fma.rn.f32 	%f30, %f28, %f29, %f27;
	ld.global.f32 	%f31, [%rd66+4];
	ld.global.f32 	%f32, [%rd30];
	fma.rn.f32 	%f33, %f31, %f32, %f30;
	ld.global.f32 	%f34, [%rd66+8];
	ld.global.f32 	%f35, [%rd31];
	fma.rn.f32 	%f36, %f34, %f35, %f33;
	ld.global.f32 	%f37, [%rd66+12];
	ld.global.f32 	%f38, [%rd32];
	fma.rn.f32 	%f66, %f37, %f38, %f36;
	add.s32 	%r36, %r36, 8;
	add.s32 	%r35, %r35, %r7;
	add.s64 	%rd66, %rd66, 32;
	setp.ne.s32 	%p3, %r36, 0;
	@%p3 bra 	$L__BB2_3;
$L__BB2_4:
	setp.eq.s32 	%p4, %r4, 0;
	@%p4 bra 	$L__BB2_12;
	and.b32  	%r13, %r18, 3;
	setp.lt.u32 	%p5, %r4, 4;
	@%p5 bra 	$L__BB2_7;
	add.s32 	%r27, %r38, %r3;
	mul.wide.u32 	%rd34, %r27, 4;
	add.s64 	%rd35, %rd2, %rd34;
	ld.global.f32 	%f40, [%rd35];
	mad.lo.s32 	%r28, %r38, %r18, %r2;
	mul.wide.s32 	%rd36, %r28, 4;
	add.s64 	%rd37, %rd1, %rd36;
	ld.global.f32 	%f41, [%rd37];
	fma.rn.f32 	%f42, %f40, %f41, %f66;
	cvt.u64.u32 	%rd38, %r3;
	cvt.u64.u32 	%rd39, %r38;
	add.s64 	%rd40, %rd39, %rd38;
	shl.b64 	%rd41, %rd40, 2;
	add.s64 	%rd42, %rd2, %rd41;
	ld.global.f32 	%f43, [%rd42+4];
	mul.wide.s32 	%rd43, %r18, 4;
	add.s64 	%rd44, %rd37, %rd43;
	ld.global.f32 	%f44, [%rd44];
	fma.rn.f32 	%f45, %f43, %f44, %f42;
	ld.global.f32 	%f46, [%rd42+8];
	add.s64 	%rd45, %rd44, %rd43;
	ld.global.f32 	%f47, [%rd45];
	fma.rn.f32 	%f48, %f46, %f47, %f45;
	ld.global.f32 	%f49, [%rd42+12];
	add.s64 	%rd46, %rd45, %rd43;
	ld.global.f32 	%f50, [%rd46];
	fma.rn.f32 	%f66, %f49, %f50, %f48;
	add.s32 	%r38, %r38, 4;
$L__BB2_7:
	setp.eq.s32 	%p6, %r13, 0;
	@%p6 bra 	$L__BB2_12;
	setp.eq.s32 	%p7, %r13, 1;
	@%p7 bra 	$L__BB2_10;
	add.s32 	%r29, %r38, %r3;
	mul.wide.u32 	%rd47, %r29, 4;
	add.s64 	%rd48, %rd2, %rd47;
	ld.global.f32 	%f52, [%rd48];
	mad.lo.s32 	%r30, %r38, %r18, %r2;
	mul.wide.s32 	%rd49, %r30, 4;
	add.s64 	%rd50, %rd1, %rd49;
	ld.global.f32 	%f53, [%rd50];
	fma.rn.f32 	%f54, %f52, %f53, %f66;
	cvt.u64.u32 	%rd51, %r3;
	cvt.u64.u32 	%rd52, %r38;
	add.s64 	%rd53, %rd52, %rd51;
	shl.b64 	%rd54, %rd53, 2;
	add.s64 	%rd55, %rd2, %rd54;
	ld.global.f32 	%f55, [%rd55+4];
	mul.wide.s32 	%rd56, %r18, 4;
	add.s64 	%rd57, %rd50, %rd56;
	ld.global.f32 	%f56, [%rd57];
	fma.rn.f32 	%f66, %f55, %f56, %f54;
	add.s32 	%r38, %r38, 2;
$L__BB2_10:
	and.b32  	%r31, %r18, 1;
	setp.eq.b32 	%p8, %r31, 1;
	not.pred 	%p9, %p8;
	@%p9 bra 	$L__BB2_12;
	add.s32 	%r32, %r38, %r3;
	mul.wide.u32 	%rd58, %r32, 4;
	add.s64 	%rd59, %rd2, %rd58;
	ld.global.f32 	%f57, [%rd59];
	mad.lo.s32 	%r33, %r38, %r18, %r2;
	mul.wide.s32 	%rd60, %r33, 4;
	add.s64 	%rd61, %rd1, %rd60;
	ld.global.f32 	%f58, [%rd61];
	fma.rn.f32 	%f66, %f57, %f58, %f66;
$L__BB2_12:
	ld.param.u64 	%rd65, [_Z15MatrixMulKernelPfS_S_i_param_2];
	add.s32 	%r34, %r3, %r2;
	cvta.to.global.u64 	%rd62, %rd65;
	mul.wide.s32 	%rd63, %r34, 4;
	add.s64 	%rd64, %rd62, %rd63;
	st.global.f32 	[%rd64], %f66;
$L__BB2_13:
	ret;

}


// ===== COMPILED SASS (sm_100) =====

	.target	sm_100

	.elftype	@"ET_EXEC"


//--------------------- .note.nv.tkinfo           --------------------------
	.section	.note.nv.tkinfo,"",@"SHT_NOTE"
	.sectionflags	@"SHF_NOTE_NV_TKINFO"
	.tkinfo
        /*0018*/ 	.word	0x00000002
        /*0030*/ 	.string	""
        /*0030*/ 	.string	"ptxas"
        /*0030*/ 	.string	"Cuda compilation tools, release 13.0, V13.0.88"
        /*0030*/ 	.string	"Build cuda_13.0.r13.0/compiler.36424714_0"
        /*0030*/ 	.string	"-arch sm_100 -m 64 "



//--------------------- .note.nv.cuinfo           --------------------------
	.section	.note.nv.cuinfo,"",@"SHT_NOTE"
	.sectionflags	@"SHF_NOTE_NV_CUINFO"
        /*0018*/ 	.short	0x0002
        /*001a*/ 	.short	0x0064
        /*001c*/ 	.short	0x0082
	.zero		2


//--------------------- .nv.info                  --------------------------
	.section	.nv.info,"",@"SHT_CUDA_INFO"
	.align	4


	//----- nvinfo : EIATTR_REGCOUNT
	.align		4
        /*0000*/ 	.byte	0x04, 0x2f
        /*0002*/ 	.short	(.L_1 - .L_0)
	.align		4
.L_0:
        /*0004*/ 	.word	index@(_Z27MatrixMulSharedMemKernel_v1PfS_S_ii)
        /*0008*/ 	.word	0x0000001f


	//----- nvinfo : EIATTR_FRAME_SIZE
	.align		4
.L_1:
        /*000c*/ 	.byte	0x04, 0x11
        /*000e*/ 	.short	(.L_3 - .L_2)
	.align		4
.L_2:
        /*0010*/ 	.word	index@(_Z27MatrixMulSharedMemKernel_v1PfS_S_ii)
        /*0014*/ 	.word	0x00000000


	//----- nvinfo : EIATTR_REGCOUNT
	.align		4
.L_3:
        /*0018*/ 	.byte	0x04, 0x2f
        /*001a*/ 	.short	(.L_5 - .L_4)
	.align		4
.L_4:
        /*001c*/ 	.word	index@(_Z27MatrixMulSharedMemKernel_v2PfS_S_ii)
        /*0020*/ 	.word	0x0000003a


	//----- nvinfo : EIATTR_FRAME_SIZE
	.align		4
.L_5:
        /*0024*/ 	.byte	0x04, 0x11
        /*0026*/ 	.short	(.L_7 - .L_6)
	.align		4
.L_6:
        /*0028*/ 	.word	index@(_Z27MatrixMulSharedMemKernel_v2PfS_S_ii)
        /*002c*/ 	.word	0x00000000


	//----- nvinfo : EIATTR_REGCOUNT
	.align		4
.L_7:
        /*0030*/ 	.byte	0x04, 0x2f
        /*0032*/ 	.short	(.L_9 - .L_8)
	.align		4
.L_8:
        /*0034*/ 	.word	index@(_Z15MatrixMulKernelPfS_S_i)
        /*0038*/ 	.word	0x0000001e


	//----- nvinfo : EIATTR_FRAME_SIZE
	.align		4
.L_9:
        /*003c*/ 	.byte	0x04, 0x11
        /*003e*/ 	.short	(.L_11 - .L_10)
	.align		4
.L_10:
        /*0040*/ 	.word	index@(_Z15MatrixMulKernelPfS_S_i)
        /*0044*/ 	.word	0x00000000


	//----- nvinfo : EIATTR_MIN_STACK_SIZE
	.align		4
.L_11:
        /*0048*/ 	.byte	0x04, 0x12
        /*004a*/ 	.short	(.L_13 - .L_12)
	.align		4
.L_12:
        /*004c*/ 	.word	index@(_Z15MatrixMulKernelPfS_S_i)
        /*0050*/ 	.word	0x00000000


	//----- nvinfo : EIATTR_MIN_STACK_SIZE
	.align		4
.L_13:
        /*0054*/ 	.byte	0x04, 0x12
        /*0056*/ 	.short	(.L_15 - .L_14)
	.align		4
.L_14:
        /*0058*/ 	.word	index@(_Z27MatrixMulSharedMemKernel_v2PfS_S_ii)
        /*005c*/ 	.word	0x00000000


	//----- nvinfo : EIATTR_MIN_STACK_SIZE
	.align		4
.L_15:
        /*0060*/ 	.byte	0x04, 0x12
        /*0062*/ 	.short	(.L_17 - .L_16)
	.align		4
.L_16:
        /*0064*/ 	.word	index@(_Z27MatrixMulSharedMemKernel_v1PfS_S_ii)
        /*0068*/ 	.word	0x00000000
.L_17:


//--------------------- .nv.compat                --------------------------
	.section	.nv.compat,"",@"SHT_CUDA_COMPAT_INFO"
	.align	4
        /*0000*/ 	.byte	0x02, 0x09, 0x00, 0x00, 0x02, 0x02, 0x01, 0x00, 0x02, 0x05, 0x05, 0x00, 0x03, 0x07, 0x01, 0x01
        /*0010*/ 	.byte	0x02, 0x03, 0x00, 0x00, 0x02, 0x06, 0x01, 0x00, 0x04, 0x0b, 0x08, 0x00, 0x09, 0x00, 0x00, 0x00
        /*0020*/ 	.byte	0x00, 0x00, 0x00, 0x00


//--------------------- .nv.info._Z15MatrixMulKernelPfS_S_i --------------------------
	.section	.nv.info._Z15MatrixMulKernelPfS_S_i,"",@"SHT_CUDA_INFO"
	.sectionflags	@""
	.align	4


	//----- nvinfo : EIATTR_CUDA_API_VERSION
	.align		4
        /*0000*/ 	.byte	0x04, 0x37
        /*0002*/ 	.short	(.L_19 - .L_18)
.L_18:
        /*0004*/ 	.word	0x00000082


	//----- nvinfo : EIATTR_KPARAM_INFO
	.align		4
.L_19:
        /*0008*/ 	.byte	0x04, 0x17
        /*000a*/ 	.short	(.L_21 - .L_20)
.L_20:
        /*000c*/ 	.word	0x00000000
        /*0010*/ 	.short	0x0003
        /*0012*/ 	.short	0x0018
        /*0014*/ 	.byte	0x00, 0xf0, 0x11, 0x00


	//----- nvinfo : EIATTR_KPARAM_INFO
	.align		4
.L_21:
        /*0018*/ 	.byte	0x04, 0x17
        /*001a*/ 	.short	(.L_23 - .L_22)
.L_22:
        /*001c*/ 	.word	0x00000000
        /*0020*/ 	.short	0x0002
        /*0022*/ 	.short	0x0010
        /*0024*/ 	.byte	0x00, 0xf5, 0x21, 0x00


	//----- nvinfo : EIATTR_KPARAM_INFO
	.align		4
.L_23:
        /*0028*/ 	.byte	0x04, 0x17
        /*002a*/ 	.short	(.L_25 - .L_24)
.L_24:
        /*002c*/ 	.word	0x00000000
        /*0030*/ 	.short	0x0001
        /*0032*/ 	.short	0x0008
        /*0034*/ 	.byte	0x00, 0xf5, 0x21, 0x00


	//----- nvinfo : EIATTR_KPARAM_INFO
	.align		4
.L_25:
        /*0038*/ 	.byte	0x04, 0x17
        /*003a*/ 	.short	(.L_27 - .L_26)
.L_26:
        /*003c*/ 	.word	0x00000000
        /*0040*/ 	.short	0x0000
        /*0042*/ 	.short	0x0000
        /*0044*/ 	.byte	0x00, 0xf5, 0x21, 0x00


	//----- nvinfo : EIATTR_SPARSE_MMA_MASK
	.align		4
.L_27:
        /*0048*/ 	.byte	0x03, 0x50
        /*004a*/ 	.short	0x0000


	//----- nvinfo : EIATTR_MAXREG_COUNT
	.align		4
        /*004c*/ 	.byte	0x03, 0x1b
        /*004e*/ 	.short	0x00ff


	//----- nvinfo : EIATTR_MERCURY_ISA_VERSION
	.align		4
        /*0050*/ 	.byte	0x03, 0x5f
        /*0052*/ 	.short	0x0101


	//----- nvinfo : EIATTR_VRC_CTA_INIT_COUNT
	.align		4
        /*0054*/ 	.byte	0x02, 0x4a
	.zero		1
	.zero		1


	//----- nvinfo : EIATTR_EXIT_INSTR_OFFSETS
	.align		4
        /*0058*/ 	.byte	0x04, 0x1c
        /*005a*/ 	.short	(.L_29 - .L_28)


	//   ....[0]....
.L_28:
        /*005c*/ 	.word	0x000000c0


	//   ....[1]....
        /*0060*/ 	.word	0x00000a90


	//----- nvinfo : EIATTR_CBANK_PARAM_SIZE
	.align		4
.L_29:
        /*0064*/ 	.byte	0x03, 0x19
        /*0066*/ 	.short	0x001c


	//----- nvinfo : EIATTR_PARAM_CBANK
	.align		4
        /*0068*/ 	.byte	0x04, 0x0a
        /*006a*/ 	.short	(.L_31 - .L_30)
	.align		4
.L_30:
        /*006c*/ 	.word	index@(.nv.constant0._Z15MatrixMulKernelPfS_S_i)
        /*0070*/ 	.short	0x0380
        /*0072*/ 	.short	0x001c


	//----- nvinfo : EIATTR_SW_WAR
	.align		4
.L_31:
        /*0074*/ 	.byte	0x04, 0x36
        /*0076*/ 	.short	(.L_33 - .L_32)
.L_32:
        /*0078*/ 	.word	0x00000008
.L_33:


//--------------------- .nv.info._Z27MatrixMulSharedMemKernel_v2PfS_S_ii --------------------------
	.section	.nv.info._Z27MatrixMulSharedMemKernel_v2PfS_S_ii,"",@"SHT_CUDA_INFO"
	.sectionflags	@""
	.align	4


	//----- nvinfo : EIATTR_CUDA_API_VERSION
	.align		4
        /*0000*/ 	.byte	0x04, 0x37
        /*0002*/ 	.short	(.L_35 - .L_34)
.L_34:
        /*0004*/ 	.word	0x00000082


	//----- nvinfo : EIATTR_KPARAM_INFO
	.align		4
.L_35:
        /*0008*/ 	.byte	0x04, 0x17
        /*000a*/ 	.short	(.L_37 - .L_36)
.L_36:
        /*000c*/ 	.word	0x00000000
        /*0010*/ 	.short	0x0004
        /*0012*/ 	.short	0x001c
        /*0014*/ 	.byte	0x00, 0xf0, 0x11, 0x00


	//----- nvinfo : EIATTR_KPARAM_INFO
	.align		4
.L_37:
        /*0018*/ 	.byte	0x04, 0x17
        /*001a*/ 	.short	(.L_39 - .L_38)
.L_38:
        /*001c*/ 	.word	0x00000000
        /*0020*/ 	.short	0x0003
        /*0022*/ 	.short	0x0018
        /*0024*/ 	.byte	0x00, 0xf0, 0x11, 0x00


	//----- nvinfo : EIATTR_KPARAM_INFO
	.align		4
.L_39:
        /*0028*/ 	.byte	0x04, 0x17
        /*002a*/ 	.short	(.L_41 - .L_40)
.L_40:
        /*002c*/ 	.word	0x00000000
        /*0030*/ 	.short	0x0002
        /*0032*/ 	.short	0x0010
        /*0034*/ 	.byte	0x00, 0xf5, 0x21, 0x00


	//----- nvinfo : EIATTR_KPARAM_INFO
	.align		4
.L_41:
        /*0038*/ 	.byte	0x04, 0x17
        /*003a*/ 	.short	(.L_43 - .L_42)
.L_42:
        /*003c*/ 	.word	0x00000000
        /*0040*/ 	.short	0x0001
        /*0042*/ 	.short	0x0008
        /*0044*/ 	.byte	0x00, 0xf5, 0x21, 0x00


	//----- nvinfo : EIATTR_KPARAM_INFO
	.align		4
.L_43:
        /*0048*/ 	.byte	0x04, 0x17
        /*004a*/ 	.short	(.L_45 - .L_44)
.L_44:
        /*004c*/ 	.word	0x00000000
        /*0050*/ 	.short	0x0000
        /*0052*/ 	.short	0x0000
        /*0054*/ 	.byte	0x00, 0xf5, 0x21, 0x00


	//----- nvinfo : EIATTR_SPARSE_MMA_MASK
	.align		4
.L_45:
        /*0058*/ 	.byte	0x03, 0x50
        /*005a*/ 	.short	0x0000


	//----- nvinfo : EIATTR_MAXREG_COUNT
	.align		4
        /*005c*/ 	.byte	0x03, 0x1b
        /*005e*/ 	.short	0x00ff


	//----- nvinfo : EIATTR_NUM_BARRIERS
	.align		4
        /*0060*/ 	.byte	0x02, 0x4c
        /*0062*/ 	.byte	0x01
	.zero		1


	//----- nvinfo : EIATTR_MERCURY_ISA_VERSION
	.align		4
        /*0064*/ 	.byte	0x03, 0x5f
        /*0066*/ 	.short	0x0101


	//----- nvinfo : EIATTR_UNUSED_LOAD_BYTE_OFFSET
	.align		4
        /*0068*/ 	.byte	0x04, 0x44
        /*006a*/ 	.short	(.L_47 - .L_46)


	//   ....[0]....
.L_46:
        /*006c*/ 	.word	0x000003c0
        /*0070*/ 	.word	0x0000fff0


	//   ....[1]....
        /*0074*/ 	.word	0x000003f0
        /*0078*/ 	.word	0x0000fff0


	//   ....[2]....
        /*007c*/ 	.word	0x00000400
        /*0080*/ 	.word	0x0000ff0f


	//   ....[3]....
        /*0084*/ 	.word	0x00000430
        /*0088*/ 	.word	0x0000f0ff


	//   ....[4]....
        /*008c*/ 	.word	0x00000480
        /*0090*/ 	.word	0x0000ff0f


	//   ....[5]....
        /*0094*/ 	.word	0x000004b0
        /*0098*/ 	.word	0x0000f0ff


	//   ....[6]....
        /*009c*/ 	.word	0x00000800
        /*00a0*/ 	.word	0x00000fff


	//   ....[7]....
        /*00a4*/ 	.word	0x00000840
        /*00a8*/ 	.word	0x00000fff


	//----- nvinfo : EIATTR_VRC_CTA_INIT_COUNT
	.align		4
.L_47:
        /*00ac*/ 	.byte	0x02, 0x4a
	.zero		1
	.zero		1


	//----- nvinfo : EIATTR_EXIT_INSTR_OFFSETS
	.align		4
        /*00b0*/ 	.byte	0x04, 0x1c
        /*00b2*/ 	.short	(.L_49 - .L_48)


	//   ....[0]....
.L_48:
        /*00b4*/ 	.word	0x00000d00


	//----- nvinfo : EIATTR_CBANK_PARAM_SIZE
	.align		4
.L_49:
        /*00b8*/ 	.byte	0x03, 0x19
        /*00ba*/ 	.short	0x0020


	//----- nvinfo : EIATTR_PARAM_CBANK
	.align		4
        /*00bc*/ 	.byte	0x04, 0x0a
        /*00be*/ 	.short	(.L_51 - .L_50)
	.align		4
.L_50:
        /*00c0*/ 	.word	index@(.nv.constant0._Z27MatrixMulSharedMemKernel_v2PfS_S_ii)
        /*00c4*/ 	.short	0x0380
        /*00c6*/ 	.short	0x0020


	//----- nvinfo : EIATTR_SW_WAR
	.align		4
.L_51:
        /*00c8*/ 	.byte	0x04, 0x36
        /*00ca*/ 	.short	(.L_53 - .L_52)
.L_52:
        /*00cc*/ 	.word	0x00000008
.L_53:


//--------------------- .nv.info._Z27MatrixMulSharedMemKernel_v1PfS_S_ii --------------------------
	.section	.nv.info._Z27MatrixMulSharedMemKernel_v1PfS_S_ii,"",@"SHT_CUDA_INFO"
	.sectionflags	@""
	.align	4


	//----- nvinfo : EIATTR_CUDA_API_VERSION
	.align		4
        /*0000*/ 	.byte	0x04, 0x37
        /*0002*/ 	.short	(.L_55 - .L_54)
.L_54:
        /*0004*/ 	.word	0x00000082


	//----- nvinfo : EIATTR_KPARAM_INFO
	.align		4
.L_55:
        /*0008*/ 	.byte	0x04, 0x17
        /*000a*/ 	.short	(.L_57 - .L_56)
.L_56:
        /*000c*/ 	.word	0x00000000
        /*0010*/ 	.short	0x0004
        /*0012*/ 	.short	0x001c
        /*0014*/ 	.byte	0x00, 0xf0, 0x11, 0x00


	//----- nvinfo : EIATTR_KPARAM_INFO
	.align		4
.L_57:
        /*0018*/ 	.byte	0x04, 0x17
        /*001a*/ 	.short	(.L_59 - .L_58)
.L_58:
        /*001c*/ 	.word	0x00000000
        /*0020*/ 	.short	0x0003
        /*0022*/ 	.short	0x0018
        /*0024*/ 	.byte	0x00, 0xf0, 0x11, 0x00


	//----- nvinfo : EIATTR_KPARAM_INFO
	.align		4
.L_59:
        /*0028*/ 	.byte	0x04, 0x17
        /*002a*/ 	.short	(.L_61 - .L_60)
.L_60:
        /*002c*/ 	.word	0x00000000
        /*0030*/ 	.short	0x0002
        /*0032*/ 	.short	0x0010
        /*0034*/ 	.byte	0x00, 0xf5, 0x21, 0x00


	//----- nvinfo : EIATTR_KPARAM_INFO
	.align		4
.L_61:
        /*0038*/ 	.byte	0x04, 0x17
        /*003a*/ 	.short	(.L_63 - .L_62)
.L_62:
        /*003c*/ 	.word	0x00000000
        /*0040*/ 	.short	0x0001
        /*0042*/ 	.short	0x0008
        /*0044*/ 	.byte	0x00, 0xf5, 0x21, 0x00


	//----- nvinfo : EIATTR_KPARAM_INFO
	.align		4
.L_63:
        /*0048*/ 	.byte	0x04, 0x17
        /*004a*/ 	.short	(.L_65 - .L_64)
.L_64:
        /*004c*/ 	.word	0x00000000
        /*0050*/ 	.short	0x0000
        /*0052*/ 	.short	0x0000
        /*0054*/ 	.byte	0x00, 0xf5, 0x21, 0x00


	//----- nvinfo : EIATTR_SPARSE_MMA_MASK
	.align		4
.L_65:
        /*0058*/ 	.byte	0x03, 0x50
        /*005a*/ 	.short	0x0000


	//----- nvinfo : EIATTR_MAXREG_COUNT
	.align		4
        /*005c*/ 	.byte	0x03, 0x1b
        /*005e*/ 	.short	0x00ff


	//----- nvinfo : EIATTR_NUM_BARRIERS
	.align		4
        /*0060*/ 	.byte	0x02, 0x4c
        /*0062*/ 	.byte	0x01
	.zero		1


	//----- nvinfo : EIATTR_MERCURY_ISA_VERSION
	.align		4
        /*0064*/ 	.byte	0x03, 0x5f
        /*0066*/ 	.short	0x0101


	//----- nvinfo : EIATTR_VRC_CTA_INIT_COUNT
	.align		4
        /*0068*/ 	.byte	0x02, 0x4a
	.zero		1
	.zero		1


	//----- nvinfo : EIATTR_EXIT_INSTR_OFFSETS
	.align		4
        /*006c*/ 	.byte	0x04, 0x1c
        /*006e*/ 	.short	(.L_67 - .L_66)


	//   ....[0]....
.L_66:
        /*0070*/ 	.word	0x00000f80


	//   ....[1]....
        /*0074*/ 	.word	0x00000fd0


	//----- nvinfo : EIATTR_CBANK_PARAM_SIZE
	.align		4
.L_67:
        /*0078*/ 	.byte	0x03, 0x19
        /*007a*/ 	.short	0x0020


	//----- nvinfo : EIATTR_PARAM_CBANK
	.align		4
        /*007c*/ 	.byte	0x04, 0x0a
        /*007e*/ 	.short	(.L_69 - .L_68)
	.align		4
.L_68:
        /*0080*/ 	.word	index@(.nv.constant0._Z27MatrixMulSharedMemKernel_v1PfS_S_ii)
        /*0084*/ 	.short	0x0380
        /*0086*/ 	.short	0x0020


	//----- nvinfo : EIATTR_SW_WAR
	.align		4
.L_69:
        /*0088*/ 	.byte	0x04, 0x36
        /*008a*/ 	.short	(.L_71 - .L_70)
.L_70:
        /*008c*/ 	.word	0x00000008
.L_71:


//--------------------- .nv.callgraph             --------------------------
	.section	.nv.callgraph,"",@"SHT_CUDA_CALLGRAPH"
	.align	4
	.sectionentsize	8
	.align		4
        /*0000*/ 	.word	0x00000000
	.align		4
        /*0004*/ 	.word	0xffffffff
	.align		4
        /*0008*/ 	.word	0x00000000
	.align		4
        /*000c*/ 	.word	0xfffffffe
	.align		4
        /*0010*/ 	.word	0x00000000
	.align		4
        /*0014*/ 	.word	0xfffffffd
	.align		4
        /*0018*/ 	.word	0x00000000
	.align		4
        /*001c*/ 	.word	0xfffffffc


//--------------------- .text._Z15MatrixMulKernelPfS_S_i --------------------------
	.section	.text._Z15MatrixMulKernelPfS_S_i,"ax",@progbits
	.align	128
        .global         _Z15MatrixMulKernelPfS_S_i
        .type           _Z15MatrixMulKernelPfS_S_i,@function
        .size           _Z15MatrixMulKernelPfS_S_i,(.L_x_11 - _Z15MatrixMulKernelPfS_S_i)
        .other          _Z15MatrixMulKernelPfS_S_i,@"STO_CUDA_ENTRY STV_DEFAULT"
_Z15MatrixMulKernelPfS_S_i:
.text._Z15MatrixMulKernelPfS_S_i:
[----:B------:R-:W-:Y:S01]  /*0000*/  LDC R1, c[0x0][0x37c] ;  /* 0x0000df00ff017b82 */ /* 0x000fe20000000800 */
[----:B------:R-:W0:Y:S07]  /*0010*/  S2R R0, SR_TID.Y ;  /* 0x0000000000007919 */ /* 0x000e2e0000002200 */
[----:B------:R-:W0:Y:S01]  /*0020*/  S2UR UR4, SR_CTAID.Y ;  /* 0x00000000000479c3 */ /* 0x000e220000002600 */
[----:B------:R-:W1:Y:S01]  /*0030*/  LDCU UR20, c[0x0][0x398] ;  /* 0x00007300ff1477ac */ /* 0x000e620008000800 */
[----:B------:R-:W2:Y:S06]  /*0040*/  S2R R3, SR_TID.X ;  /* 0x0000000000037919 */ /* 0x000eac0000002100 */
[----:B------:R-:W0:Y:S08]  /*0050*/  LDC R13, c[0x0][0x364] ;  /* 0x0000d900ff0d7b82 */ /* 0x000e300000000800 */
[----:B------:R-:W2:Y:S08]  /*0060*/  S2UR UR5, SR_CTAID.X ;  /* 0x00000000000579c3 */ /* 0x000eb00000002500 */
[----:B------:R-:W2:Y:S01]  /*0070*/  LDC R2, c[0x0][0x360] ;  /* 0x0000d800ff027b82 */ /* 0x000ea20000000800 */
[----:B0-----:R-:W-:-:S02]  /*0080*/  IMAD R13, R13, UR4, R0 ;  /* 0x000000040d0d7c24 */ /* 0x001fc4000f8e0200 */
[----:B--2---:R-:W-:-:S05]  /*0090*/  IMAD R0, R2, UR5, R3 ;  /* 0x0000000502007c24 */ /* 0x004fca000f8e0203 */
[----:B------:R-:W-:-:S04]  /*00a0*/  VIMNMX R2, PT, PT, R13, R0, !PT ;  /* 0x000000000d027248 */ /* 0x000fc80007fe0100 */
[----:B-1----:R-:W-:-:S13]  /*00b0*/  ISETP.GE.AND P0, PT, R2, UR20, PT ;  /* 0x0000001402007c0c */ /* 0x002fda000bf06270 */
[----:B------:R-:W-:Y:S05]  /*00c0*/  @P0 EXIT ;  /* 0x000000000000094d */ /* 0x000fea0003800000 */
[----:B------:R-:W-:Y:S01]  /*00d0*/  UISETP.GE.U32.AND UP0, UPT, UR20, 0x8, UPT ;  /* 0x000000081400788c */ /* 0x000fe2000bf06070 */
[----:B------:R-:W-:Y:S02]  /*00e0*/  HFMA2 R12, -RZ, RZ, 0, 0 ;  /* 0x00000000ff0c7431 */ /* 0x000fe400000001ff */
[----:B------:R-:W-:Y:S01]  /*00f0*/  IMAD R13, R13, UR20, RZ ;  /* 0x000000140d0d7c24 */ /* 0x000fe2000f8e02ff */
[----:B------:R-:W-:Y:S01]  /*0100*/  UMOV UR4, URZ ;  /* 0x000000ff00047c82 */ /* 0x000fe20008000000 */
[----:B------:R-:W0:Y:S04]  /*0110*/  LDCU.64 UR18, c[0x0][0x358] ;  /* 0x00006b00ff1277ac */ /* 0x000e280008000a00 */
[----:B------:R-:W-:Y:S05]  /*0120*/  BRA.U !UP0, `(.L_x_0) ;  /* 0x0000000508047547 */ /* 0x000fea000b800000 */
[----:B------:R-:W1:Y:S01]  /*0130*/  LDCU.128 UR24, c[0x0][0x380] ;  /* 0x00007000ff1877ac */ /* 0x000e620008000c00 */
[----:B------:R-:W-:Y:S02]  /*0140*/  MOV R12, RZ ;  /* 0x000000ff000c7202 */ /* 0x000fe40000000f00 */
[----:B------:R-:W-:Y:S01]  /*0150*/  MOV R14, R0 ;  /* 0x00000000000e7202 */ /* 0x000fe20000000f00 */
[----:B------:R-:W-:-:S04]  /*0160*/  ULOP3.LUT UR4, UR20, 0x7ffffff8, URZ, 0xc0, !UPT ;  /* 0x7ffffff814047892 */ /* 0x000fc8000f8ec0ff */
[----:B------:R-:W-:Y:S01]  /*0170*/  UIADD3 UR5, UPT, UPT, -UR4, URZ, URZ ;  /* 0x000000ff04057290 */ /* 0x000fe2000fffe1ff */
[----:B-1----:R-:W-:Y:S01]  /*0180*/  MOV R2, UR24 ;  /* 0x0000001800027c02 */ /* 0x002fe20008000f00 */
[----:B------:R-:W-:Y:S01]  /*0190*/  UIMAD.WIDE UR6, UR20, 0x8, UR26 ;  /* 0x00000008140678a5 */ /* 0x000fe2000f8e021a */
[----:B------:R-:W-:Y:S01]  /*01a0*/  MOV R3, UR25 ;  /* 0x0000001900037c02 */ /* 0x000fe20008000f00 */
[----:B------:R-:W-:Y:S02]  /*01b0*/  UIMAD.WIDE UR8, UR20, 0xc, UR26 ;  /* 0x0000000c140878a5 */ /* 0x000fe4000f8e021a */
[----:B------:R-:W-:Y:S01]  /*01c0*/  UIMAD.WIDE UR10, UR20, 0x10, UR26 ;  /* 0x00000010140a78a5 */ /* 0x000fe2000f8e021a */
[----:B------:R-:W-:Y:S01]  /*01d0*/  IMAD.WIDE.U32 R2, R13, 0x4, R2 ;  /* 0x000000040d027825 */ /* 0x000fe200078e0002 */
[----:B------:R-:W-:Y:S02]  /*01e0*/  UIMAD.WIDE UR12, UR20, 0x14, UR26 ;  /* 0x00000014140c78a5 */ /* 0x000fe4000f8e021a */
[----:B------:R-:W-:Y:S01]  /*01f0*/  UIMAD.WIDE UR14, UR20, 0x18, UR26 ;  /* 0x00000018140e78a5 */ /* 0x000fe2000f8e021a */
[----:B------:R-:W-:Y:S01]  /*0200*/  IADD3 R2, P0, PT, R2, 0x10, RZ ;  /* 0x0000001002027810 */ /* 0x000fe20007f1e0ff */
[----:B------:R-:W-:-:S03]  /*0210*/  UIMAD.WIDE UR16, UR20, 0x1c, UR26 ;  /* 0x0000001c141078a5 */ /* 0x000fc6000f8e021a */
[----:B------:R-:W-:-:S09]  /*0220*/  IADD3.X R3, PT, PT, RZ, R3, RZ, P0, !PT ;  /* 0x00000003ff037210 */ /* 0x000fd200007fe4ff */
.L_x_1:
[----:B------:R-:W-:Y:S01]  /*0230*/  UIMAD.WIDE UR22, UR20, 0x4, UR26 ;  /* 0x00000004141678a5 */ /* 0x000fe2000f8e021a */
[----:B------:R-:W-:Y:S02]  /*0240*/  IMAD.MOV.U32 R23, RZ, RZ, 0x4 ;  /* 0x00000004ff177424 */ /* 0x000fe400078e00ff */
[----:B------:R-:W-:Y:S01]  /*0250*/  HFMA2 R11, -RZ, RZ, 0, 2.384185791015625e-07 ;  /* 0x00000004ff0b7431 */ /* 0x000fe200000001ff */
[----:B------:R-:W-:Y:S01]  /*0260*/  MOV R25, 0x4 ;  /* 0x0000000400197802 */ /* 0x000fe20000000f00 */
[----:B0-----:R-:W2:Y:S01]  /*0270*/  LDG.E R21, desc[UR18][R2.64+-0x10] ;  /* 0xfffff01202157981 */ /* 0x001ea2000c1e1900 */
[C---:B------:R-:W-:Y:S01]  /*0280*/  IMAD.WIDE R22, R14.reuse, R23, UR26 ;  /* 0x0000001a0e167e25 */ /* 0x040fe2000f8e0217 */
[----:B------:R-:W-:Y:S02]  /*0290*/  MOV R8, UR22 ;  /* 0x0000001600087c02 */ /* 0x000fe40008000f00 */
[----:B------:R-:W-:Y:S01]  /*02a0*/  MOV R9, UR23 ;  /* 0x0000001700097c02 */ /* 0x000fe20008000f00 */
[----:B------:R-:W3:Y:S02]  /*02b0*/  LDG.E R19, desc[UR18][R2.64+-0xc] ;  /* 0xfffff41202137981 */ /* 0x000ee4000c1e1900 */
[----:B------:R-:W-:-:S02]  /*02c0*/  IMAD.WIDE R8, R14, 0x4, R8 ;  /* 0x000000040e087825 */ /* 0x000fc400078e0208 */
[----:B------:R-:W2:Y:S01]  /*02d0*/  LDG.E R22, desc[UR18][R22.64] ;  /* 0x0000001216167981 */ /* 0x000ea2000c1e1900 */
[----:B------:R-:W-:Y:S01]  /*02e0*/  MOV R5, 0x4 ;  /* 0x0000000400057802 */ /* 0x000fe20000000f00 */
[C---:B------:R-:W-:Y:S02]  /*02f0*/  IMAD.WIDE R24, R14.reuse, R25, UR6 ;  /* 0x000000060e187e25 */ /* 0x040fe4000f8e0219 */
[----:B------:R0:W3:Y:S02]  /*0300*/  LDG.E R20, desc[UR18][R8.64] ;  /* 0x0000001208147981 */ /* 0x0000e4000c1e1900 */
[----:B------:R-:W-:Y:S02]  /*0310*/  IMAD.WIDE R10, R14, R11, UR8 ;  /* 0x000000080e0a7e25 */ /* 0x000fe4000f8e020b */
[----:B------:R-:W4:Y:S04]  /*0320*/  LDG.E R18, desc[UR18][R24.64] ;  /* 0x0000001218127981 */ /* 0x000f28000c1e1900 */
[----:B------:R-:W4:Y:S01]  /*0330*/  LDG.E R17, desc[UR18][R2.64+-0x8] ;  /* 0xfffff81202117981 */ /* 0x000f22000c1e1900 */
[----:B0-----:R-:W-:-:S02]  /*0340*/  HFMA2 R9, -RZ, RZ, 0, 2.384185791015625e-07 ;  /* 0x00000004ff097431 */ /* 0x001fc400000001ff */
[----:B------:R-:W-:Y:S01]  /*0350*/  IMAD.MOV.U32 R7, RZ, RZ, 0x4 ;  /* 0x00000004ff077424 */ /* 0x000fe200078e00ff */
[----:B------:R0:W5:Y:S01]  /*0360*/  LDG.E R16, desc[UR18][R10.64] ;  /* 0x000000120a107981 */ /* 0x000162000c1e1900 */
[----:B------:R-:W-:-:S03]  /*0370*/  IMAD.WIDE R4, R14, R5, UR10 ;  /* 0x0000000a0e047e25 */ /* 0x000fc6000f8e0205 */
[----:B------:R-:W5:Y:S01]  /*0380*/  LDG.E R15, desc[UR18][R2.64+-0x4] ;  /* 0xfffffc12020f7981 */ /* 0x000f62000c1e1900 */
[C---:B------:R-:W-:Y:S01]  /*0390*/  IMAD.WIDE R6, R14.reuse, R7, UR12 ;  /* 0x0000000c0e067e25 */ /* 0x040fe2000f8e0207 */
[----:B------:R-:W-:Y:S02]  /*03a0*/  MOV R27, 0x4 ;  /* 0x00000004001b7802 */ /* 0x000fe40000000f00 */
[----:B------:R1:W5:Y:S01]  /*03b0*/  LDG.E R4, desc[UR18][R4.64] ;  /* 0x0000001204047981 */ /* 0x000362000c1e1900 */
[----:B------:R-:W-:-:S03]  /*03c0*/  IMAD.WIDE R8, R14, R9, UR14 ;  /* 0x0000000e0e087e25 */ /* 0x000fc6000f8e0209 */
[----:B------:R-:W5:Y:S01]  /*03d0*/  LDG.E R23, desc[UR18][R2.64] ;  /* 0x0000001202177981 */ /* 0x000f62000c1e1900 */
[----:B0-----:R-:W-:-:S03]  /*03e0*/  IMAD.WIDE R10, R14, R27, UR16 ;  /* 0x000000100e0a7e25 */ /* 0x001fc6000f8e021b */
[----:B------:R-:W5:Y:S04]  /*03f0*/  LDG.E R7, desc[UR18][R6.64] ;  /* 0x0000001206077981 */ /* 0x000f68000c1e1900 */
[----:B------:R-:W5:Y:S04]  /*0400*/  LDG.E R24, desc[UR18][R2.64+0x4] ;  /* 0x0000041202187981 */ /* 0x000f68000c1e1900 */
[----:B------:R-:W5:Y:S04]  /*0410*/  LDG.E R8, desc[UR18][R8.64] ;  /* 0x0000001208087981 */ /* 0x000f68000c1e1900 */
[----:B------:R-:W5:Y:S04]  /*0420*/  LDG.E R25, desc[UR18][R2.64+0x8] ;  /* 0x0000081202197981 */ /* 0x000f68000c1e1900 */
[----:B------:R-:W5:Y:S04]  /*0430*/  LDG.E R10, desc[UR18][R10.64] ;  /* 0x000000120a0a7981 */ /* 0x000f68000c1e1900 */
[----:B------:R0:W5:Y:S01]  /*0440*/  LDG.E R27, desc[UR18][R2.64+0xc] ;  /* 0x00000c12021b7981 */ /* 0x000162000c1e1900 */
[----:B------:R-:W-:-:S04]  /*0450*/  UIADD3 UR5, UPT, UPT, UR5, 0x8, URZ ;  /* 0x0000000805057890 */ /* 0x000fc8000fffe0ff */
[----:B------:R-:W-:Y:S01]  /*0460*/  UISETP.NE.AND UP0, UPT, UR5, URZ, UPT ;  /* 0x000000ff0500728c */ /* 0x000fe2000bf05270 */
[----:B-1----:R-:W-:Y:S02]  /*0470*/  MOV R5, UR20 ;  /* 0x0000001400057c02 */ /* 0x002fe40008000f00 */
[----:B0-----:R-:W-:Y:S02]  /*0480*/  IADD3 R2, P0, PT, R2, 0x20, RZ ;  /* 0x0000002002027810 */ /* 0x001fe40007f1e0ff */
[----:B------:R-:W-:Y:S02]  /*0490*/  LEA R14, R5, R14, 0x3 ;  /* 0x0000000e050e7211 */ /* 0x000fe400078e18ff */
[----:B------:R-:W-:Y:S01]  /*04a0*/  IADD3.X R3, PT, PT, RZ, R3, RZ, P0, !PT ;  /* 0x00000003ff037210 */ /* 0x000fe200007fe4ff */
[----:B--2---:R-:W-:-:S04]  /*04b0*/  FFMA R22, R21, R22, R12 ;  /* 0x0000001615167223 */ /* 0x004fc8000000000c */
[----:B---3--:R-:W-:-:S04]  /*04c0*/  FFMA R20, R19, R20, R22 ;  /* 0x0000001413147223 */ /* 0x008fc80000000016 */
[----:B----4-:R-:W-:-:S04]  /*04d0*/  FFMA R18, R17, R18, R20 ;  /* 0x0000001211127223 */ /* 0x010fc80000000014 */
[----:B-----5:R-:W-:-:S04]  /*04e0*/  FFMA R16, R15, R16, R18 ;  /* 0x000000100f107223 */ /* 0x020fc80000000012 */
[----:B------:R-:W-:-:S04]  /*04f0*/  FFMA R23, R23, R4, R16 ;  /* 0x0000000417177223 */ /* 0x000fc80000000010 */
[----:B------:R-:W-:-:S04]  /*0500*/  FFMA R24, R24, R7, R23 ;  /* 0x0000000718187223 */ /* 0x000fc80000000017 */
[----:B------:R-:W-:-:S04]  /*0510*/  FFMA R8, R25, R8, R24 ;  /* 0x0000000819087223 */ /* 0x000fc80000000018 */
[----:B------:R-:W-:Y:S01]  /*0520*/  FFMA R12, R27, R10, R8 ;  /* 0x0000000a1b0c7223 */ /* 0x000fe20000000008 */
[----:B------:R-:W-:Y:S06]  /*0530*/  BRA.U UP0, `(.L_x_1) ;  /* 0xfffffffd003c7547 */ /* 0x000fec000b83ffff */
.L_x_0:
[----:B------:R-:W-:-:S04]  /*0540*/  ULOP3.LUT UR6, UR20, 0x7, URZ, 0xc0, !UPT ;  /* 0x0000000714067892 */ /* 0x000fc8000f8ec0ff */
[----:B------:R-:W-:-:S09]  /*0550*/  UISETP.NE.AND UP0, UPT, UR6, URZ, UPT ;  /* 0x000000ff0600728c */ /* 0x000fd2000bf05270 */
[----:B------:R-:W-:Y:S05]  /*0560*/  BRA.U !UP0, `(.L_x_2) ;  /* 0x0000000508387547 */ /* 0x000fea000b800000 */
[----:B------:R-:W-:Y:S02]  /*0570*/  UISETP.GE.U32.AND UP0, UPT, UR6, 0x4, UPT ;  /* 0x000000040600788c */ /* 0x000fe4000bf06070 */
[----:B------:R-:W-:-:S04]  /*0580*/  ULOP3.LUT UR5, UR20, 0x3, URZ, 0xc0, !UPT ;  /* 0x0000000314057892 */ /* 0x000fc8000f8ec0ff */
[----:B------:R-:W-:-:S03]  /*0590*/  UISETP.NE.AND UP1, UPT, UR5, URZ, UPT ;  /* 0x000000ff0500728c */ /* 0x000fc6000bf25270 */
[----:B------:R-:W-:Y:S08]  /*05a0*/  BRA.U !UP0, `(.L_x_3) ;  /* 0x00000001087c7547 */ /* 0x000ff0000b800000 */
[----:B------:R-:W1:Y:S01]  /*05b0*/  LDC.64 R6, c[0x0][0x388] ;  /* 0x0000e200ff067b82 */ /* 0x000e620000000a00 */
[----:B------:R-:W2:Y:S01]  /*05c0*/  LDCU.64 UR6, c[0x0][0x380] ;  /* 0x00007000ff0677ac */ /* 0x000ea20008000a00 */
[----:B------:R-:W-:Y:S01]  /*05d0*/  IMAD.U32 R9, RZ, RZ, UR4 ;  /* 0x00000004ff097e24 */ /* 0x000fe2000f8e00ff */
[C---:B------:R-:W-:Y:S02]  /*05e0*/  IADD3 R3, PT, PT, R13.reuse, UR4, RZ ;  /* 0x000000040d037c10 */ /* 0x040fe4000fffe0ff */
[----:B------:R-:W-:Y:S01]  /*05f0*/  IADD3 R10, P0, PT, R13, UR4, RZ ;  /* 0x000000040d0a7c10 */ /* 0x000fe2000ff1e0ff */
[----:B------:R-:W-:Y:S01]  /*0600*/  IMAD R9, R9, UR20, R0 ;  /* 0x0000001409097c24 */ /* 0x000fe2000f8e0200 */
[----:B------:R-:W-:Y:S01]  /*0610*/  MOV R11, UR20 ;  /* 0x00000014000b7c02 */ /* 0x000fe20008000f00 */
[----:B------:R-:W3:Y:S01]  /*0620*/  LDC.64 R4, c[0x0][0x380] ;  /* 0x0000e000ff047b82 */ /* 0x000ee20000000a00 */
[----:B------:R-:W-:Y:S01]  /*0630*/  MOV R15, UR20 ;  /* 0x00000014000f7c02 */ /* 0x000fe20008000f00 */
[----:B-1----:R-:W-:Y:S01]  /*0640*/  IMAD.WIDE R6, R9, 0x4, R6 ;  /* 0x0000000409067825 */ /* 0x002fe200078e0206 */
[----:B------:R-:W-:-:S05]  /*0650*/  MOV R9, UR20 ;  /* 0x0000001400097c02 */ /* 0x000fca0008000f00 */
[----:B------:R-:W-:Y:S02]  /*0660*/  IMAD.WIDE R8, R9, 0x4, R6 ;  /* 0x0000000409087825 */ /* 0x000fe400078e0206 */
[----:B0-----:R-:W4:Y:S02]  /*0670*/  LDG.E R6, desc[UR18][R6.64] ;  /* 0x0000001206067981 */ /* 0x001f24000c1e1900 */
[----:B---3--:R-:W-:Y:S01]  /*0680*/  IMAD.WIDE.U32 R4, R3, 0x4, R4 ;  /* 0x0000000403047825 */ /* 0x008fe200078e0004 */
[----:B------:R-:W-:Y:S01]  /*0690*/  IADD3.X R3, PT, PT, RZ, RZ, RZ, P0, !PT ;  /* 0x000000ffff037210 */ /* 0x000fe200007fe4ff */
[----:B------:R-:W3:Y:S01]  /*06a0*/  LDG.E R17, desc[UR18][R8.64] ;  /* 0x0000001208117981 */ /* 0x000ee2000c1e1900 */
[----:B--2---:R-:W-:-:S03]  /*06b0*/  LEA R2, P0, R10, UR6, 0x2 ;  /* 0x000000060a027c11 */ /* 0x004fc6000f8010ff */
[----:B------:R-:W4:Y:S01]  /*06c0*/  LDG.E R5, desc[UR18][R4.64] ;  /* 0x0000001204057981 */ /* 0x000f22000c1e1900 */
[----:B------:R-:W-:Y:S01]  /*06d0*/  LEA.HI.X R3, R10, UR7, R3, 0x2, P0 ;  /* 0x000000070a037c11 */ /* 0x000fe200080f1403 */
[----:B------:R-:W-:-:S04]  /*06e0*/  IMAD.WIDE R10, R11, 0x4, R8 ;  /* 0x000000040b0a7825 */ /* 0x000fc800078e0208 */
[----:B------:R-:W3:Y:S01]  /*06f0*/  LDG.E R16, desc[UR18][R2.64+0x4] ;  /* 0x0000041202107981 */ /* 0x000ee2000c1e1900 */
[----:B------:R-:W-:-:S03]  /*0700*/  IMAD.WIDE R14, R15, 0x4, R10 ;  /* 0x000000040f0e7825 */ /* 0x000fc600078e020a */
[----:B------:R-:W2:Y:S04]  /*0710*/  LDG.E R19, desc[UR18][R10.64] ;  /* 0x000000120a137981 */ /* 0x000ea8000c1e1900 */
[----:B------:R-:W2:Y:S04]  /*0720*/  LDG.E R18, desc[UR18][R2.64+0x8] ;  /* 0x0000081202127981 */ /* 0x000ea8000c1e1900 */
[----:B------:R-:W5:Y:S04]  /*0730*/  LDG.E R20, desc[UR18][R2.64+0xc] ;  /* 0x00000c1202147981 */ /* 0x000f68000c1e1900 */
[----:B------:R-:W5:Y:S01]  /*0740*/  LDG.E R14, desc[UR18][R14.64] ;  /* 0x000000120e0e7981 */ /* 0x000f62000c1e1900 */
[----:B------:R-:W-:Y:S01]  /*0750*/  UIADD3 UR4, UPT, UPT, UR4, 0x4, URZ ;  /* 0x0000000404047890 */ /* 0x000fe2000fffe0ff */
[----:B----4-:R-:W-:-:S04]  /*0760*/  FFMA R5, R5, R6, R12 ;  /* 0x0000000605057223 */ /* 0x010fc8000000000c */
[----:B---3--:R-:W-:-:S04]  /*0770*/  FFMA R5, R16, R17, R5 ;  /* 0x0000001110057223 */ /* 0x008fc80000000005 */
[----:B--2---:R-:W-:-:S04]  /*0780*/  FFMA R5, R18, R19, R5 ;  /* 0x0000001312057223 */ /* 0x004fc80000000005 */
[----:B-----5:R-:W-:-:S07]  /*0790*/  FFMA R12, R20, R14, R5 ;  /* 0x0000000e140c7223 */ /* 0x020fce0000000005 */
.L_x_3:
[----:B------:R-:W-:Y:S05]  /*07a0*/  BRA.U !UP1, `(.L_x_2) ;  /* 0x0000000109a87547 */ /* 0x000fea000b800000 */
[----:B------:R-:W-:Y:S01]  /*07b0*/  UISETP.NE.AND UP0, UPT, UR5, 0x1, UPT ;  /* 0x000000010500788c */ /* 0x000fe2000bf05270 */
[----:B------:R-:W-:Y:S01]  /*07c0*/  MOV R7, UR4 ;  /* 0x0000000400077c02 */ /* 0x000fe20008000f00 */
[----:B------:R-:W-:Y:S02]  /*07d0*/  ULOP3.LUT UR5, UR20, 0x1, URZ, 0xc0, !UPT ;  /* 0x0000000114057892 */ /* 0x000fe4000f8ec0ff */
[----:B------:R-:W-:Y:S02]  /*07e0*/  MOV R15, UR20 ;  /* 0x00000014000f7c02 */ /* 0x000fe40008000f00 */
[----:B------:R-:W-:Y:S01]  /*07f0*/  UISETP.NE.U32.AND UP1, UPT, UR5, 0x1, UPT ;  /* 0x000000010500788c */ /* 0x000fe2000bf25070 */
[----:B------:R-:W-:-:S04]  /*0800*/  PLOP3.LUT P1, PT, PT, PT, UP0, 0x80, 0x8 ;  /* 0x000000000008781c */ /* 0x000fc80003f2f008 */
[----:B------:R-:W1:Y:S01]  /*0810*/  @UP0 LDCU.128 UR8, c[0x0][0x380] ;  /* 0x00007000ff0807ac */ /* 0x000e620008000c00 */
[----:B------:R-:W-:Y:S01]  /*0820*/  PLOP3.LUT P0, PT, PT, PT, UP1, 0x80, 0x8 ;  /* 0x000000000008781c */ /* 0x000fe20003f0f018 */
[----:B------:R-:W2:Y:S04]  /*0830*/  @UP0 LDCU.64 UR6, c[0x0][0x380] ;  /* 0x00007000ff0607ac */ /* 0x000ea80008000a00 */
[----:B------:R-:W3:Y:S03]  /*0840*/  @!UP1 LDCU.128 UR12, c[0x0][0x380] ;  /* 0x00007000ff0c97ac */ /* 0x000ee60008000c00 */
[C---:B------:R-:W-:Y:S02]  /*0850*/  @P1 IADD3 R3, PT, PT, R13.reuse, UR4, RZ ;  /* 0x000000040d031c10 */ /* 0x040fe4000fffe0ff */
[----:B------:R-:W-:Y:S01]  /*0860*/  @P1 IADD3 R6, P2, PT, R13, UR4, RZ ;  /* 0x000000040d061c10 */ /* 0x000fe2000ff5e0ff */
[----:B------:R-:W-:Y:S01]  /*0870*/  @UP0 UIADD3 UR4, UPT, UPT, UR4, 0x2, URZ ;  /* 0x0000000204040890 */ /* 0x000fe2000fffe0ff */
[----:B-1----:R-:W-:Y:S01]  /*0880*/  MOV R11, UR9 ;  /* 0x00000009000b7c02 */ /* 0x002fe20008000f00 */
[----:B------:R-:W-:Y:S01]  /*0890*/  IMAD.U32 R10, RZ, RZ, UR8 ;  /* 0x00000008ff0a7e24 */ /* 0x000fe2000f8e00ff */
[----:B------:R-:W-:-:S02]  /*08a0*/  MOV R4, UR10 ;  /* 0x0000000a00047c02 */ /* 0x000fc40008000f00 */
[----:B------:R-:W-:Y:S01]  /*08b0*/  MOV R5, UR11 ;  /* 0x0000000b00057c02 */ /* 0x000fe20008000f00 */
[----:B------:R-:W-:-:S04]  /*08c0*/  @P1 IMAD.WIDE.U32 R10, R3, 0x4, R10 ;  /* 0x00000004030a1825 */ /* 0x000fc800078e000a */
[----:B------:R-:W-:Y:S01]  /*08d0*/  @P1 IMAD R3, R7, UR20, R0 ;  /* 0x0000001407031c24 */ /* 0x000fe2000f8e0200 */
[----:B------:R-:W-:Y:S01]  /*08e0*/  @P1 IADD3.X R7, PT, PT, RZ, RZ, RZ, P2, !PT ;  /* 0x000000ffff071210 */ /* 0x000fe200017fe4ff */
[----:B------:R-:W-:Y:S01]  /*08f0*/  IMAD.U32 R19, RZ, RZ, UR4 ;  /* 0x00000004ff137e24 */ /* 0x000fe2000f8e00ff */
[C---:B--2---:R-:W-:Y:S01]  /*0900*/  @P1 LEA R2, P2, R6.reuse, UR6, 0x2 ;  /* 0x0000000606021c11 */ /* 0x044fe2000f8410ff */
[----:B------:R-:W-:Y:S01]  /*0910*/  @P1 IMAD.WIDE R4, R3, 0x4, R4 ;  /* 0x0000000403041825 */ /* 0x000fe200078e0204 */
[----:B------:R-:W-:Y:S01]  /*0920*/  @!P0 IADD3 R17, PT, PT, R13, UR4, RZ ;  /* 0x000000040d118c10 */ /* 0x000fe2000fffe0ff */
[----:B0-----:R-:W2:Y:S01]  /*0930*/  @P1 LDG.E R11, desc[UR18][R10.64] ;  /* 0x000000120a0b1981 */ /* 0x001ea2000c1e1900 */
[----:B------:R-:W-:Y:S01]  /*0940*/  @P1 LEA.HI.X R3, R6, UR7, R7, 0x2, P2 ;  /* 0x0000000706031c11 */ /* 0x000fe200090f1407 */
[----:B------:R-:W-:Y:S01]  /*0950*/  @!P0 IMAD R19, R19, UR20, R0 ;  /* 0x0000001413138c24 */ /* 0x000fe2000f8e0200 */
[----:B---3--:R-:W-:Y:S01]  /*0960*/  MOV R6, UR12 ;  /* 0x0000000c00067c02 */ /* 0x008fe20008000f00 */
[----:B------:R-:W-:Y:S01]  /*0970*/  @P1 IMAD.WIDE R14, R15, 0x4, R4 ;  /* 0x000000040f0e1825 */ /* 0x000fe200078e0204 */
[----:B------:R-:W-:Y:S01]  /*0980*/  MOV R7, UR13 ;  /* 0x0000000d00077c02 */ /* 0x000fe20008000f00 */
[----:B------:R-:W2:Y:S01]  /*0990*/  @P1 LDG.E R4, desc[UR18][R4.64] ;  /* 0x0000001204041981 */ /* 0x000ea2000c1e1900 */
[----:B------:R-:W-:-:S02]  /*09a0*/  MOV R8, UR14 ;  /* 0x0000000e00087c02 */ /* 0x000fc40008000f00 */
[----:B------:R-:W-:Y:S01]  /*09b0*/  MOV R9, UR15 ;  /* 0x0000000f00097c02 */ /* 0x000fe20008000f00 */
[----:B------:R-:W-:Y:S01]  /*09c0*/  @!P0 IMAD.WIDE.U32 R6, R17, 0x4, R6 ;  /* 0x0000000411068825 */ /* 0x000fe200078e0006 */
[----:B------:R-:W3:Y:S03]  /*09d0*/  @P1 LDG.E R14, desc[UR18][R14.64] ;  /* 0x000000120e0e1981 */ /* 0x000ee6000c1e1900 */
[----:B------:R-:W-:Y:S01]  /*09e0*/  @!P0 IMAD.WIDE R8, R19, 0x4, R8 ;  /* 0x0000000413088825 */ /* 0x000fe200078e0208 */
[----:B------:R-:W3:Y:S04]  /*09f0*/  @P1 LDG.E R2, desc[UR18][R2.64+0x4] ;  /* 0x0000041202021981 */ /* 0x000ee8000c1e1900 */
[----:B------:R-:W4:Y:S04]  /*0a00*/  @!P0 LDG.E R7, desc[UR18][R6.64] ;  /* 0x0000001206078981 */ /* 0x000f28000c1e1900 */
[----:B------:R-:W4:Y:S01]  /*0a10*/  @!P0 LDG.E R8, desc[UR18][R8.64] ;  /* 0x0000001208088981 */ /* 0x000f22000c1e1900 */
[----:B--2---:R-:W-:-:S04]  /*0a20*/  @P1 FFMA R11, R11, R4, R12 ;  /* 0x000000040b0b1223 */ /* 0x004fc8000000000c */
[----:B---3--:R-:W-:-:S04]  /*0a30*/  @P1 FFMA R12, R2, R14, R11 ;  /* 0x0000000e020c1223 */ /* 0x008fc8000000000b */
[----:B----4-:R-:W-:-:S07]  /*0a40*/  @!P0 FFMA R12, R7, R8, R12 ;  /* 0x00000008070c8223 */ /* 0x010fce000000000c */
.L_x_2:
[----:B------:R-:W1:Y:S01]  /*0a50*/  LDC.64 R2, c[0x0][0x390] ;  /* 0x0000e400ff027b82 */ /* 0x000e620000000a00 */
[----:B------:R-:W-:-:S05]  /*0a60*/  IADD3 R13, PT, PT, R0, R13, RZ ;  /* 0x0000000d000d7210 */ /* 0x000fca0007ffe0ff */
[----:B-1----:R-:W-:-:S05]  /*0a70*/  IMAD.WIDE R2, R13, 0x4, R2 ;  /* 0x000000040d027825 */ /* 0x002fca00078e0202 */
[----:B0-----:R-:W-:Y:S01]  /*0a80*/  STG.E desc[UR18][R2.64], R12 ;  /* 0x0000000c02007986 */ /* 0x001fe2000c101912 */
[----:B------:R-:W-:Y:S05]  /*0a90*/  EXIT ;  /* 0x000000000000794d */ /* 0x000fea0003800000 */
.L_x_4:
[----:B------:R-:W-:-:S00]  /*0aa0*/  BRA `(.L_x_4) ;  /* 0xfffffffc00fc7947 */ /* 0x000fc0000383ffff */
[----:B------:R-:W-:-:S00]  /*0ab0*/  NOP ;  /* 0x0000000000007918 */ /* 0x000fc00000000000 */
        /* <DEDUP_REMOVED lines=12> */
.L_x_11:


//--------------------- .text._Z27MatrixMulSharedMemKernel_v2PfS_S_ii --------------------------
	.section	.text._Z27MatrixMulSharedMemKernel_v2PfS_S_ii,"ax",@progbits
	.align	128
        .global         _Z27MatrixMulSharedMemKernel_v2PfS_S_ii
        .type           _Z27MatrixMulSharedMemKernel_v2PfS_S_ii,@function
        .size           _Z27MatrixMulSharedMemKernel_v2PfS_S_ii,(.L_x_12 - _Z27MatrixMulSharedMemKernel_v2PfS_S_ii)
        .other          _Z27MatrixMulSharedMemKernel_v2PfS_S_ii,@"STO_CUDA_ENTRY STV_DEFAULT"
_Z27MatrixMulSharedMemKernel_v2PfS_S_ii:
.text._Z27MatrixMulSharedMemKernel_v2PfS_S_ii:
[----:B------:R-:W-:Y:S08]  /*0000*/  LDC R1, c[0x0][0x37c] ;  /* 0x0000df00ff017b82 */ /* 0x000ff00000000800 */
[----:B------:R-:W0:Y:S01]  /*0010*/  LDC R0, c[0x0][0x398] ;  /* 0x0000e600ff007b82 */ /* 0x000e220000000800 */
[----:B------:R-:W1:Y:S01]  /*0020*/  S2R R53, SR_CTAID.X ;  /* 0x0000000000357919 */ /* 0x000e620000002500 */
[----:B------:R-:W2:Y:S01]  /*0030*/  LDCU.64 UR6, c[0x0][0x358] ;  /* 0x00006b00ff0677ac */ /* 0x000ea20008000a00 */
[----:B------:R-:W-:Y:S01]  /*0040*/  HFMA2 R6, -RZ, RZ, 0, 0 ;  /* 0x00000000ff067431 */ /* 0x000fe200000001ff */
[----:B------:R-:W-:Y:S01]  /*0050*/  MOV R4, RZ ;  /* 0x000000ff00047202 */ /* 0x000fe20000000f00 */
[----:B------:R-:W3:Y:S01]  /*0060*/  S2R R12, SR_TID.X ;  /* 0x00000000000c7919 */ /* 0x000ee20000002100 */
[----:B------:R-:W-:Y:S01]  /*0070*/  HFMA2 R20, -RZ, RZ, 0, 0 ;  /* 0x00000000ff147431 */ /* 0x000fe200000001ff */
[----:B------:R-:W-:Y:S01]  /*0080*/  MOV R11, RZ ;  /* 0x000000ff000b7202 */ /* 0x000fe20000000f00 */
[----:B------:R-:W4:Y:S01]  /*0090*/  S2UR UR5, SR_CTAID.Y ;  /* 0x00000000000579c3 */ /* 0x000f220000002600 */
[----:B------:R-:W-:Y:S01]  /*00a0*/  HFMA2 R14, -RZ, RZ, 0, 0 ;  /* 0x00000000ff0e7431 */ /* 0x000fe200000001ff */
[----:B------:R-:W-:Y:S01]  /*00b0*/  MOV R25, RZ ;  /* 0x000000ff00197202 */ /* 0x000fe20000000f00 */
[----:B------:R-:W-:Y:S01]  /*00c0*/  HFMA2 R22, -RZ, RZ, 0, 0 ;  /* 0x00000000ff167431 */ /* 0x000fe200000001ff */
[----:B------:R-:W-:-:S02]  /*00d0*/  MOV R9, RZ ;  /* 0x000000ff00097202 */ /* 0x000fc40000000f00 */
[----:B0-----:R-:W-:Y:S01]  /*00e0*/  ISETP.GE.AND P0, PT, R0, 0x1, PT ;  /* 0x000000010000780c */ /* 0x001fe20003f06270 */
[----:B----4-:R-:W-:Y:S01]  /*00f0*/  USHF.L.U32 UR5, UR5, 0x6, URZ ;  /* 0x0000000605057899 */ /* 0x010fe200080006ff */
[----:B-1----:R-:W-:Y:S02]  /*0100*/  SHF.L.U32 R53, R53, 0x6, RZ ;  /* 0x0000000635357819 */ /* 0x002fe400000006ff */
[----:B---3--:R-:W-:Y:S02]  /*0110*/  LOP3.LUT R51, R12, 0x3f, RZ, 0xc0, !PT ;  /* 0x0000003f0c337812 */ /* 0x008fe400078ec0ff */
[----:B------:R-:W-:-:S07]  /*0120*/  SHF.R.U32.HI R50, RZ, 0x6, R12 ;  /* 0x00000006ff327819 */ /* 0x000fce000001160c */
[----:B--2---:R-:W-:Y:S05]  /*0130*/  @!P0 BRA `(.L_x_5) ;  /* 0x0000000800108947 */ /* 0x004fea0003800000 */
[----:B------:R-:W0:Y:S01]  /*0140*/  S2R R17, SR_CgaCtaId ;  /* 0x0000000000117919 */ /* 0x000e220000008800 */
[----:B------:R-:W1:Y:S01]  /*0150*/  LDC R49, c[0x0][0x39c] ;  /* 0x0000e700ff317b82 */ /* 0x000e620000000800 */
[----:B------:R-:W-:Y:S01]  /*0160*/  SHF.R.U32.HI R13, RZ, 0x3, R12 ;  /* 0x00000003ff0d7819 */ /* 0x000fe2000001160c */
[----:B------:R-:W2:Y:S01]  /*0170*/  LDCU.128 UR8, c[0x0][0x380] ;  /* 0x00007000ff0877ac */ /* 0x000ea20008000c00 */
[----:B------:R-:W-:Y:S01]  /*0180*/  LOP3.LUT R2, R12, 0x7, RZ, 0xc0, !PT ;  /* 0x000000070c027812 */ /* 0x000fe200078ec0ff */
[----:B------:R-:W-:Y:S01]  /*0190*/  IMAD.WIDE.U32 R6, R53, 0x4, RZ ;  /* 0x0000000435067825 */ /* 0x000fe200078e00ff */
[----:B------:R-:W-:Y:S01]  /*01a0*/  MOV R8, 0x400 ;  /* 0x0000040000087802 */ /* 0x000fe20000000f00 */
[----:B------:R-:W-:Y:S02]  /*01b0*/  UMOV UR4, URZ ;  /* 0x000000ff00047c82 */ /* 0x000fe40008000000 */
[----:B------:R-:W-:Y:S01]  /*01c0*/  IMAD R2, R13, R0, R2 ;  /* 0x000000000d027224 */ /* 0x000fe200078e0202 */
[----:B------:R-:W-:Y:S01]  /*01d0*/  IADD3 R10, PT, PT, R8, 0x924, RZ ;  /* 0x00000924080a7810 */ /* 0x000fe20007ffe0ff */
[----:B------:R-:W-:-:S02]  /*01e0*/  IMAD R5, R0, UR5, RZ ;  /* 0x0000000500057c24 */ /* 0x000fc4000f8e02ff */
[----:B------:R-:W-:-:S04]  /*01f0*/  IMAD.WIDE.U32 R2, R2, 0x4, RZ ;  /* 0x0000000402027825 */ /* 0x000fc800078e00ff */
[----:B------:R-:W-:Y:S01]  /*0200*/  IMAD.WIDE R2, R5, 0x4, R2 ;  /* 0x0000000405027825 */ /* 0x000fe200078e0202 */
[----:B------:R-:W-:-:S04]  /*0210*/  SHF.L.U32 R5, R12, 0x2, RZ ;  /* 0x000000020c057819 */ /* 0x000fc800000006ff */
[----:B------:R-:W-:Y:S01]  /*0220*/  LOP3.LUT R5, R5, 0x1c, RZ, 0xc0, !PT ;  /* 0x0000001c05057812 */ /* 0x000fe200078ec0ff */
[----:B-1----:R-:W-:Y:S01]  /*0230*/  IMAD R15, R50, R49, R51 ;  /* 0x00000031320f7224 */ /* 0x002fe200078e0233 */
[----:B--2---:R-:W-:Y:S02]  /*0240*/  IADD3 R2, P1, PT, R2, UR8, RZ ;  /* 0x0000000802027c10 */ /* 0x004fe4000ff3e0ff */
[----:B------:R-:W-:Y:S01]  /*0250*/  SHF.L.U32 R49, R49, 0x3, RZ ;  /* 0x0000000331317819 */ /* 0x000fe200000006ff */
[----:B------:R-:W-:Y:S01]  /*0260*/  IMAD.WIDE R6, R15, 0x4, R6 ;  /* 0x000000040f067825 */ /* 0x000fe200078e0206 */
[----:B------:R-:W-:Y:S02]  /*0270*/  IADD3.X R3, PT, PT, R3, UR9, RZ, P1, !PT ;  /* 0x0000000903037c10 */ /* 0x000fe40008ffe4ff */
[C---:B0-----:R-:W-:Y:S02]  /*0280*/  LEA R8, R17.reuse, R8, 0x18 ;  /* 0x0000000811087211 */ /* 0x041fe400078ec0ff */
[----:B------:R-:W-:-:S02]  /*0290*/  LEA R10, R17, R10, 0x18 ;  /* 0x0000000a110a7211 */ /* 0x000fc400078ec0ff */
[----:B------:R-:W-:Y:S01]  /*02a0*/  IADD3 R54, P0, PT, R6, UR10, RZ ;  /* 0x0000000a06367c10 */ /* 0x000fe2000ff1e0ff */
[--C-:B------:R-:W-:Y:S01]  /*02b0*/  IMAD R52, R13, 0x24, R8.reuse ;  /* 0x000000240d347824 */ /* 0x100fe200078e0208 */
[----:B------:R-:W-:Y:S01]  /*02c0*/  LEA R51, R51, R10, 0x2 ;  /* 0x0000000a33337211 */ /* 0x000fe200078e10ff */
[----:B------:R-:W-:Y:S01]  /*02d0*/  IMAD R48, R50, 0x120, R8 ;  /* 0x0000012032307824 */ /* 0x000fe200078e0208 */
[----:B------:R-:W-:Y:S02]  /*02e0*/  IADD3.X R55, PT, PT, R7, UR11, RZ, P0, !PT ;  /* 0x0000000b07377c10 */ /* 0x000fe400087fe4ff */
[----:B------:R-:W-:Y:S01]  /*02f0*/  IADD3 R52, PT, PT, R52, R5, RZ ;  /* 0x0000000534347210 */ /* 0x000fe20007ffe0ff */
[----:B------:R-:W-:Y:S01]  /*0300*/  IMAD R50, R50, 0x104, R51 ;  /* 0x0000010432327824 */ /* 0x000fe200078e0233 */
[----:B------:R-:W-:-:S07]  /*0310*/  MOV R6, RZ ;  /* 0x000000ff00067202 */ /* 0x000fce0000000f00 */
.L_x_6:
[----:B------:R0:W2:Y:S04]  /*0320*/  LDG.E R13, desc[UR6][R2.64] ;  /* 0x00000006020d7981 */ /* 0x0000a8000c1e1900 */
[----:B------:R1:W3:Y:S01]  /*0330*/  LDG.E R15, desc[UR6][R54.64] ;  /* 0x00000006360f7981 */ /* 0x0002e2000c1e1900 */
[----:B------:R-:W-:Y:S01]  /*0340*/  UIADD3 UR4, UPT, UPT, UR4, 0x8, URZ ;  /* 0x0000000804047890 */ /* 0x000fe2000fffe0ff */
[----:B0-----:R-:W-:-:S05]  /*0350*/  IADD3 R2, P1, PT, R2, 0x20, RZ ;  /* 0x0000002002027810 */ /* 0x001fca0007f3e0ff */
[----:B------:R-:W-:Y:S01]  /*0360*/  ISETP.LE.AND P0, PT, R0, UR4, PT ;  /* 0x0000000400007c0c */ /* 0x000fe2000bf03270 */
[----:B-1----:R-:W-:Y:S01]  /*0370*/  IMAD.WIDE R54, R49, 0x4, R54 ;  /* 0x0000000431367825 */ /* 0x002fe200078e0236 */
[----:B------:R-:W-:Y:S01]  /*0380*/  IADD3.X R3, PT, PT, RZ, R3, RZ, P1, !PT ;  /* 0x00000003ff037210 */ /* 0x000fe20000ffe4ff */
[----:B--2---:R-:W-:Y:S04]  /*0390*/  STS [R52], R13 ;  /* 0x0000000d34007388 */ /* 0x004fe80000000800 */
[----:B---3--:R-:W-:Y:S01]  /*03a0*/  STS [R50], R15 ;  /* 0x0000000f32007388 */ /* 0x008fe20000000800 */
[----:B------:R-:W-:Y:S06]  /*03b0*/  BAR.SYNC.DEFER_BLOCKING 0x0 ;  /* 0x0000000000007b1d */ /* 0x000fec0000010000 */
[----:B------:R-:W-:Y:S04]  /*03c0*/  LDS.128 R16, [R48+0x20] ;  /* 0x0000200030107984 */ /* 0x000fe80000000c00 */
[----:B------:R-:W0:Y:S04]  /*03d0*/  LDS R7, [R51] ;  /* 0x0000000033077984 */ /* 0x000e280000000800 */
[----:B------:R-:W1:Y:S04]  /*03e0*/  LDS R5, [R51+0x104] ;  /* 0x0001040033057984 */ /* 0x000e680000000800 */
[----:B------:R-:W2:Y:S04]  /*03f0*/  LDS.128 R36, [R48+0xb0] ;  /* 0x0000b00030247984 */ /* 0x000ea80000000c00 */
[----:B------:R-:W3:Y:S04]  /*0400*/  LDS.128 R40, [R48+0x40] ;  /* 0x0000400030287984 */ /* 0x000ee80000000c00 */
[----:B------:R-:W4:Y:S04]  /*0410*/  LDS.128 R44, [R48] ;  /* 0x00000000302c7984 */ /* 0x000f280000000c00 */
[----:B------:R-:W5:Y:S04]  /*0420*/  LDS.128 R32, [R48+0x90] ;  /* 0x0000900030207984 */ /* 0x000f680000000c00 */
[----:B------:R-:W5:Y:S04]  /*0430*/  LDS.128 R28, [R48+0xf0] ;  /* 0x0000f000301c7984 */ /* 0x000f680000000c00 */
[----:B------:R-:W-:Y:S01]  /*0440*/  LDS R30, [R51+0x71c] ;  /* 0x00071c00331e7984 */ /* 0x000fe20000000800 */
[----:B0-----:R-:W-:-:S04]  /*0450*/  FFMA R22, R7, R17, R22 ;  /* 0x0000001107167223 */ /* 0x001fc80000000016 */
[----:B-1----:R-:W-:Y:S01]  /*0460*/  FFMA R18, R5, R18, R22 ;  /* 0x0000001205127223 */ /* 0x002fe20000000016 */
[C---:B--2---:R-:W-:Y:S02]  /*0470*/  FFMA R37, R7.reuse, R37, R20 ;  /* 0x0000002507257223 */ /* 0x044fe40000000014 */
[----:B------:R-:W0:Y:S01]  /*0480*/  LDS.128 R20, [R48+0xd0] ;  /* 0x0000d00030147984 */ /* 0x000e220000000c00 */
[----:B---3--:R-:W-:Y:S01]  /*0490*/  FFMA R42, R7, R42, R25 ;  /* 0x0000002a072a7223 */ /* 0x008fe20000000019 */
[----:B------:R-:W-:Y:S02]  /*04a0*/  FFMA R38, R5, R38, R37 ;  /* 0x0000002605267223 */ /* 0x000fe40000000025 */
[----:B------:R-:W1:Y:S01]  /*04b0*/  LDS.128 R24, [R48+0x60] ;  /* 0x0000600030187984 */ /* 0x000e620000000c00 */
[----:B----4-:R-:W-:Y:S01]  /*04c0*/  FFMA R16, R7, R44, R9 ;  /* 0x0000002c07107223 */ /* 0x010fe20000000009 */
[----:B------:R-:W-:Y:S01]  /*04d0*/  FFMA R43, R5, R43, R42 ;  /* 0x0000002b052b7223 */ /* 0x000fe2000000002a */
[----:B-----5:R-:W-:-:S02]  /*04e0*/  FFMA R32, R7, R32, R11 ;  /* 0x0000002007207223 */ /* 0x020fc4000000000b */
[----:B------:R-:W-:Y:S01]  /*04f0*/  FFMA R16, R5, R45, R16 ;  /* 0x0000002d05107223 */ /* 0x000fe20000000010 */
[----:B------:R-:W2:Y:S01]  /*0500*/  LDS.128 R8, [R48+0x70] ;  /* 0x0000700030087984 */ /* 0x000ea20000000c00 */
[----:B------:R-:W-:Y:S01]  /*0510*/  FFMA R31, R7, R31, R6 ;  /* 0x0000001f071f7223 */ /* 0x000fe20000000006 */
[----:B------:R-:W-:Y:S01]  /*0520*/  FFMA R33, R5, R33, R32 ;  /* 0x0000002105217223 */ /* 0x000fe20000000020 */
[C---:B0-----:R-:W-:Y:S01]  /*0530*/  FFMA R22, R7.reuse, R22, R4 ;  /* 0x0000001607167223 */ /* 0x041fe20000000004 */
[----:B-1----:R-:W-:-:S03]  /*0540*/  FFMA R17, R7, R27, R14 ;  /* 0x0000001b07117223 */ /* 0x002fc6000000000e */
[C---:B------:R-:W-:Y:S01]  /*0550*/  FFMA R26, R5.reuse, R23, R22 ;  /* 0x00000017051a7223 */ /* 0x040fe20000000016 */
[----:B------:R-:W0:Y:S04]  /*0560*/  LDS R27, [R51+0x208] ;  /* 0x00020800331b7984 */ /* 0x000e280000000800 */
[----:B------:R-:W1:Y:S01]  /*0570*/  LDS.128 R12, [R48+0x100] ;  /* 0x00010000300c7984 */ /* 0x000e620000000c00 */
[----:B--2---:R-:W-:-:S03]  /*0580*/  FFMA R8, R5, R8, R17 ;  /* 0x0000000805087223 */ /* 0x004fc60000000011 */
[----:B------:R-:W2:Y:S04]  /*0590*/  LDS R22, [R51+0x30c] ;  /* 0x00030c0033167984 */ /* 0x000ea80000000800 */
[----:B------:R-:W-:Y:S01]  /*05a0*/  LDS R23, [R51+0x514] ;  /* 0x0005140033177984 */ /* 0x000fe20000000800 */
[C---:B0-----:R-:W-:Y:S01]  /*05b0*/  FFMA R17, R27.reuse, R46, R16 ;  /* 0x0000002e1b117223 */ /* 0x041fe20000000010 */
[C---:B------:R-:W-:Y:S01]  /*05c0*/  FFMA R34, R27.reuse, R34, R33 ;  /* 0x000000221b227223 */ /* 0x040fe20000000021 */
[C---:B------:R-:W-:Y:S01]  /*05d0*/  FFMA R41, R27.reuse, R39, R38 ;  /* 0x000000271b297223 */ /* 0x040fe20000000026 */
[----:B------:R-:W-:Y:S01]  /*05e0*/  FFMA R9, R27, R9, R8 ;  /* 0x000000091b097223 */ /* 0x000fe20000000008 */
[----:B-1----:R-:W-:Y:S01]  /*05f0*/  FFMA R12, R5, R12, R31 ;  /* 0x0000000c050c7223 */ /* 0x002fe2000000001f */
[C---:B------:R-:W-:Y:S01]  /*0600*/  FFMA R31, R27.reuse, R19, R18 ;  /* 0x000000131b1f7223 */ /* 0x040fe20000000012 */
[----:B------:R-:W0:Y:S01]  /*0610*/  LDS.128 R4, [R48+0x50] ;  /* 0x0000500030047984 */ /* 0x000e220000000c00 */
[----:B--2---:R-:W-:Y:S01]  /*0620*/  FFMA R47, R22, R47, R17 ;  /* 0x0000002f162f7223 */ /* 0x004fe20000000011 */
[----:B------:R-:W-:-:S02]  /*0630*/  FFMA R13, R27, R13, R12 ;  /* 0x0000000d1b0d7223 */ /* 0x000fc4000000000c */
[----:B------:R-:W1:Y:S01]  /*0640*/  LDS.128 R16, [R48+0xe0] ;  /* 0x0000e00030107984 */ /* 0x000e620000000c00 */
[C---:B------:R-:W-:Y:S01]  /*0650*/  FFMA R21, R22.reuse, R35, R34 ;  /* 0x0000002316157223 */ /* 0x040fe20000000022 */
[C---:B------:R-:W-:Y:S01]  /*0660*/  FFMA R10, R22.reuse, R10, R9 ;  /* 0x0000000a160a7223 */ /* 0x040fe20000000009 */
[----:B------:R-:W-:Y:S01]  /*0670*/  FFMA R14, R22, R14, R13 ;  /* 0x0000000e160e7223 */ /* 0x000fe2000000000d */
[----:B------:R-:W2:Y:S04]  /*0680*/  LDS.128 R36, [R48+0xc0] ;  /* 0x0000c00030247984 */ /* 0x000ea80000000c00 */
[----:B------:R-:W3:Y:S01]  /*0690*/  LDS.128 R32, [R48+0x30] ;  /* 0x0000300030207984 */ /* 0x000ee20000000c00 */
[C---:B0-----:R-:W-:Y:S01]  /*06a0*/  FFMA R4, R27.reuse, R4, R43 ;  /* 0x000000041b047223 */ /* 0x041fe2000000002b */
[----:B-1----:R-:W-:-:S03]  /*06b0*/  FFMA R27, R27, R16, R26 ;  /* 0x000000101b1b7223 */ /* 0x002fc6000000001a */
[C---:B------:R-:W-:Y:S01]  /*06c0*/  FFMA R5, R22.reuse, R5, R4 ;  /* 0x0000000516057223 */ /* 0x040fe20000000004 */
[----:B------:R-:W0:Y:S01]  /*06d0*/  LDS R26, [R51+0x410] ;  /* 0x00041000331a7984 */ /* 0x000e220000000800 */
[C---:B------:R-:W-:Y:S01]  /*06e0*/  FFMA R17, R22.reuse, R17, R27 ;  /* 0x0000001116117223 */ /* 0x040fe2000000001b */
[C---:B--2---:R-:W-:Y:S02]  /*06f0*/  FFMA R36, R22.reuse, R36, R41 ;  /* 0x0000002416247223 */ /* 0x044fe40000000029 */
[----:B------:R-:W1:Y:S01]  /*0700*/  LDS R27, [R51+0x618] ;  /* 0x00061800331b7984 */ /* 0x000e620000000800 */
[----:B---3--:R-:W-:Y:S01]  /*0710*/  FFMA R32, R22, R32, R31 ;  /* 0x0000002016207223 */ /* 0x008fe2000000001f */
[C---:B0-----:R-:W-:Y:S01]  /*0720*/  FFMA R6, R26.reuse, R6, R5 ;  /* 0x000000061a067223 */ /* 0x041fe20000000005 */
[C---:B------:R-:W-:Y:S01]  /*0730*/  FFMA R18, R26.reuse, R18, R17 ;  /* 0x000000121a127223 */ /* 0x040fe20000000011 */
[C---:B------:R-:W-:Y:S01]  /*0740*/  FFMA R37, R26.reuse, R37, R36 ;  /* 0x000000251a257223 */ /* 0x040fe20000000024 */
[C---:B------:R-:W-:Y:S01]  /*0750*/  FFMA R31, R26.reuse, R11, R10 ;  /* 0x0000000b1a1f7223 */ /* 0x040fe2000000000a */
[C---:B------:R-:W-:Y:S01]  /*0760*/  FFMA R13, R23.reuse, R7, R6 ;  /* 0x00000007170d7223 */ /* 0x040fe20000000006 */
[C---:B------:R-:W-:Y:S01]  /*0770*/  FFMA R19, R23.reuse, R19, R18 ;  /* 0x0000001317137223 */ /* 0x040fe20000000012 */
[----:B------:R-:W0:Y:S01]  /*0780*/  LDS.128 R4, [R48+0x10] ;  /* 0x0000100030047984 */ /* 0x000e220000000c00 */
[C---:B------:R-:W-:Y:S01]  /*0790*/  FFMA R32, R26.reuse, R33, R32 ;  /* 0x000000211a207223 */ /* 0x040fe20000000020 */
[----:B------:R-:W-:Y:S01]  /*07a0*/  FFMA R38, R23, R38, R37 ;  /* 0x0000002617267223 */ /* 0x000fe20000000025 */
[----:B------:R-:W-:Y:S01]  /*07b0*/  FFMA R33, R26, R15, R14 ;  /* 0x0000000f1a217223 */ /* 0x000fe2000000000e */
[----:B------:R-:W2:Y:S01]  /*07c0*/  LDS.128 R8, [R48+0xa0] ;  /* 0x0000a00030087984 */ /* 0x000ea20000000c00 */
[C---:B-1----:R-:W-:Y:S01]  /*07d0*/  FFMA R24, R27.reuse, R24, R13 ;  /* 0x000000181b187223 */ /* 0x042fe2000000000d */
[----:B------:R-:W-:Y:S01]  /*07e0*/  FFMA R37, R27, R28, R19 ;  /* 0x0000001c1b257223 */ /* 0x000fe20000000013 */
[----:B------:R-:W-:Y:S01]  /*07f0*/  FFMA R32, R23, R34, R32 ;  /* 0x0000002217207223 */ /* 0x000fe20000000020 */
[----:B------:R-:W1:Y:S01]  /*0800*/  LDS.128 R12, [R48+0x80] ;  /* 0x00008000300c7984 */ /* 0x000e620000000c00 */
[C---:B------:R-:W-:Y:S01]  /*0810*/  FFMA R25, R30.reuse, R25, R24 ;  /* 0x000000191e197223 */ /* 0x040fe20000000018 */
[C---:B------:R-:W-:Y:S01]  /*0820*/  FFMA R39, R27.reuse, R39, R38 ;  /* 0x000000271b277223 */ /* 0x040fe20000000026 */
[----:B------:R-:W-:Y:S01]  /*0830*/  FFMA R35, R27, R35, R32 ;  /* 0x000000231b237223 */ /* 0x000fe20000000020 */
[----:B------:R-:W3:Y:S02]  /*0840*/  LDS.128 R16, [R48+0x110] ;  /* 0x0001100030107984 */ /* 0x000ee40000000c00 */
[C---:B------:R-:W-:Y:S01]  /*0850*/  FFMA R20, R30.reuse, R20, R39 ;  /* 0x000000141e147223 */ /* 0x040fe20000000027 */
[----:B------:R-:W-:Y:S01]  /*0860*/  FFMA R22, R30, R40, R35 ;  /* 0x000000281e167223 */ /* 0x000fe20000000023 */
[----:B0-----:R-:W-:Y:S01]  /*0870*/  FFMA R24, R26, R4, R47 ;  /* 0x000000041a187223 */ /* 0x001fe2000000002f */
[----:B------:R-:W-:Y:S01]  /*0880*/  FFMA R4, R30, R29, R37 ;  /* 0x0000001d1e047223 */ /* 0x000fe20000000025 */
[----:B--2---:R-:W-:-:S02]  /*0890*/  FFMA R8, R26, R8, R21 ;  /* 0x000000081a087223 */ /* 0x004fc40000000015 */
[C---:B------:R-:W-:Y:S02]  /*08a0*/  FFMA R24, R23.reuse, R5, R24 ;  /* 0x0000000517187223 */ /* 0x040fe40000000018 */
[C---:B------:R-:W-:Y:S01]  /*08b0*/  FFMA R9, R23.reuse, R9, R8 ;  /* 0x0000000917097223 */ /* 0x040fe20000000008 */
[----:B-1----:R-:W-:Y:S01]  /*08c0*/  FFMA R12, R23, R12, R31 ;  /* 0x0000000c170c7223 */ /* 0x002fe2000000001f */
[----:B------:R-:W-:Y:S01]  /*08d0*/  FFMA R5, R27, R6, R24 ;  /* 0x000000061b057223 */ /* 0x000fe20000000018 */
[----:B---3--:R-:W-:Y:S01]  /*08e0*/  FFMA R16, R23, R16, R33 ;  /* 0x0000001017107223 */ /* 0x008fe20000000021 */
[C---:B------:R-:W-:Y:S01]  /*08f0*/  FFMA R10, R27.reuse, R10, R9 ;  /* 0x0000000a1b0a7223 */ /* 0x040fe20000000009 */
[C---:B------:R-:W-:Y:S01]  /*0900*/  FFMA R13, R27.reuse, R13, R12 ;  /* 0x0000000d1b0d7223 */ /* 0x040fe2000000000c */
[C---:B------:R-:W-:Y:S01]  /*0910*/  FFMA R9, R30.reuse, R7, R5 ;  /* 0x000000071e097223 */ /* 0x040fe20000000005 */
[----:B------:R-:W-:Y:S01]  /*0920*/  FFMA R17, R27, R17, R16 ;  /* 0x000000111b117223 */ /* 0x000fe20000000010 */
[C---:B------:R-:W-:Y:S01]  /*0930*/  FFMA R11, R30.reuse, R11, R10 ;  /* 0x0000000b1e0b7223 */ /* 0x040fe2000000000a */
[----:B------:R-:W-:-:S02]  /*0940*/  FFMA R14, R30, R14, R13 ;  /* 0x0000000e1e0e7223 */ /* 0x000fc4000000000d */
[----:B------:R-:W-:Y:S01]  /*0950*/  FFMA R6, R30, R18, R17 ;  /* 0x000000121e067223 */ /* 0x000fe20000000011 */
[----:B------:R-:W-:Y:S06]  /*0960*/  BAR.SYNC.DEFER_BLOCKING 0x0 ;  /* 0x0000000000007b1d */ /* 0x000fec0000010000 */
[----:B------:R-:W-:Y:S05]  /*0970*/  @!P0 BRA `(.L_x_6) ;  /* 0xfffffff800688947 */ /* 0x000fea000383ffff */
.L_x_5:
[----:B------:R-:W0:Y:S01]  /*0980*/  S2R R2, SR_TID.X ;  /* 0x0000000000027919 */ /* 0x000e220000002100 */
[----:B------:R-:W1:Y:S01]  /*0990*/  LDC R8, c[0x0][0x39c] ;  /* 0x0000e700ff087b82 */ /* 0x000e620000000800 */
[----:B------:R-:W2:Y:S01]  /*09a0*/  LDCU.64 UR8, c[0x0][0x390] ;  /* 0x00007200ff0877ac */ /* 0x000ea20008000a00 */
[----:B-1----:R-:W-:Y:S01]  /*09b0*/  IMAD R53, R8, UR5, R53 ;  /* 0x0000000508357c24 */ /* 0x002fe2000f8e0235 */
[----:B0-----:R-:W-:-:S05]  /*09c0*/  SHF.R.U32.HI R3, RZ, 0x6, R2 ;  /* 0x00000006ff037819 */ /* 0x001fca0000011602 */
[----:B------:R-:W-:Y:S01]  /*09d0*/  IMAD R0, R3, R8, RZ ;  /* 0x0000000803007224 */ /* 0x000fe200078e02ff */
[----:B------:R-:W-:-:S04]  /*09e0*/  LOP3.LUT R3, R2, 0x3f, RZ, 0xc0, !PT ;  /* 0x0000003f02037812 */ /* 0x000fc800078ec0ff */
[----:B------:R-:W-:Y:S02]  /*09f0*/  LEA R3, R0, R3, 0x3 ;  /* 0x0000000300037211 */ /* 0x000fe400078e18ff */
[----:B------:R-:W-:Y:S02]  /*0a00*/  SHF.R.S32.HI R0, RZ, 0x1f, R53 ;  /* 0x0000001fff007819 */ /* 0x000fe40000011435 */
[-C--:B------:R-:W-:Y:S02]  /*0a10*/  IADD3 R5, PT, PT, R3, R8.reuse, RZ ;  /* 0x0000000803057210 */ /* 0x080fe40007ffe0ff */
[----:B------:R-:W-:Y:S02]  /*0a20*/  IADD3 R2, P0, PT, R53, R3, RZ ;  /* 0x0000000335027210 */ /* 0x000fe40007f1e0ff */
[----:B------:R-:W-:Y:S02]  /*0a30*/  IADD3 R7, PT, PT, R5, R8, RZ ;  /* 0x0000000805077210 */ /* 0x000fe40007ffe0ff */
[----:B------:R-:W-:-:S02]  /*0a40*/  LEA.HI.X.SX32 R15, R3, R0, 0x1, P0 ;  /* 0x00000000030f7211 */ /* 0x000fc400000f0eff */
[----:B------:R-:W-:Y:S02]  /*0a50*/  IADD3 R13, P2, PT, R53, R7, RZ ;  /* 0x00000007350d7210 */ /* 0x000fe40007f5e0ff */
[----:B------:R-:W-:Y:S02]  /*0a60*/  IADD3 R3, PT, PT, R7, R8, RZ ;  /* 0x0000000807037210 */ /* 0x000fe40007ffe0ff */
[----:B--2---:R-:W-:Y:S02]  /*0a70*/  LEA R28, P0, R2, UR8, 0x2 ;  /* 0x00000008021c7c11 */ /* 0x004fe4000f8010ff */
[----:B------:R-:W-:Y:S02]  /*0a80*/  IADD3 R10, P1, PT, R53, R5, RZ ;  /* 0x00000005350a7210 */ /* 0x000fe40007f3e0ff */
[----:B------:R-:W-:Y:S02]  /*0a90*/  LEA.HI.X.SX32 R18, R7, R0, 0x1, P2 ;  /* 0x0000000007127211 */ /* 0x000fe400010f0eff */
[----:B------:R-:W-:-:S02]  /*0aa0*/  IADD3 R7, P2, PT, R53, R3, RZ ;  /* 0x0000000335077210 */ /* 0x000fc40007f5e0ff */
[----:B------:R-:W-:Y:S02]  /*0ab0*/  LEA.HI.X R29, R2, UR9, R15, 0x2, P0 ;  /* 0x00000009021d7c11 */ /* 0x000fe400080f140f */
[----:B------:R-:W-:Y:S02]  /*0ac0*/  LEA.HI.X.SX32 R15, R5, R0, 0x1, P1 ;  /* 0x00000000050f7211 */ /* 0x000fe400008f0eff */
[----:B------:R-:W-:Y:S01]  /*0ad0*/  LEA R26, P0, R10, UR8, 0x2 ;  /* 0x000000080a1a7c11 */ /* 0x000fe2000f8010ff */
[----:B------:R0:W-:Y:S01]  /*0ae0*/  STG.E desc[UR6][R28.64], R9 ;  /* 0x000000091c007986 */ /* 0x0001e2000c101906 */
[----:B------:R-:W-:Y:S02]  /*0af0*/  IADD3 R5, PT, PT, R3, R8, RZ ;  /* 0x0000000803057210 */ /* 0x000fe40007ffe0ff */
[----:B------:R-:W-:Y:S02]  /*0b00*/  LEA R2, P1, R13, UR8, 0x2 ;  /* 0x000000080d027c11 */ /* 0x000fe4000f8210ff */
[----:B------:R-:W-:-:S02]  /*0b10*/  LEA.HI.X.SX32 R16, R3, R0, 0x1, P2 ;  /* 0x0000000003107211 */ /* 0x000fc400010f0eff */
[----:B------:R-:W-:Y:S02]  /*0b20*/  LEA R12, P2, R7, UR8, 0x2 ;  /* 0x00000008070c7c11 */ /* 0x000fe4000f8410ff */
[----:B------:R-:W-:Y:S02]  /*0b30*/  LEA.HI.X R27, R10, UR9, R15, 0x2, P0 ;  /* 0x000000090a1b7c11 */ /* 0x000fe400080f140f */
[----:B------:R-:W-:Y:S02]  /*0b40*/  IADD3 R10, P0, PT, R53, R5, RZ ;  /* 0x00000005350a7210 */ /* 0x000fe40007f1e0ff */
[----:B------:R-:W-:Y:S01]  /*0b50*/  LEA.HI.X R3, R13, UR9, R18, 0x2, P1 ;  /* 0x000000090d037c11 */ /* 0x000fe200088f1412 */
[----:B------:R-:W-:Y:S01]  /*0b60*/  STG.E desc[UR6][R26.64], R22 ;  /* 0x000000161a007986 */ /* 0x000fe2000c101906 */
[----:B------:R-:W-:Y:S02]  /*0b70*/  LEA.HI.X R13, R7, UR9, R16, 0x2, P2 ;  /* 0x00000009070d7c11 */ /* 0x000fe400090f1410 */
[C---:B------:R-:W-:Y:S01]  /*0b80*/  IADD3 R7, PT, PT, R5.reuse, R8, RZ ;  /* 0x0000000805077210 */ /* 0x040fe20007ffe0ff */
[----:B------:R-:W-:Y:S01]  /*0b90*/  STG.E desc[UR6][R2.64], R25 ;  /* 0x0000001902007986 */ /* 0x000fe2000c101906 */
[----:B------:R-:W-:-:S02]  /*0ba0*/  LEA.HI.X.SX32 R5, R5, R0, 0x1, P0 ;  /* 0x0000000005057211 */ /* 0x000fc400000f0eff */
[C---:B------:R-:W-:Y:S01]  /*0bb0*/  LEA R16, P0, R10.reuse, UR8, 0x2 ;  /* 0x000000080a107c11 */ /* 0x040fe2000f8010ff */
[----:B------:R-:W-:Y:S01]  /*0bc0*/  STG.E desc[UR6][R12.64], R14 ;  /* 0x0000000e0c007986 */ /* 0x000fe2000c101906 */
[----:B------:R-:W-:Y:S02]  /*0bd0*/  IADD3 R15, P1, PT, R53, R7, RZ ;  /* 0x00000007350f7210 */ /* 0x000fe40007f3e0ff */
[----:B------:R-:W-:Y:S02]  /*0be0*/  LEA.HI.X R17, R10, UR9, R5, 0x2, P0 ;  /* 0x000000090a117c11 */ /* 0x000fe400080f1405 */
[C---:B------:R-:W-:Y:S02]  /*0bf0*/  IADD3 R5, PT, PT, R7.reuse, R8, RZ ;  /* 0x0000000807057210 */ /* 0x040fe40007ffe0ff */
[----:B------:R-:W-:Y:S01]  /*0c00*/  LEA.HI.X.SX32 R24, R7, R0, 0x1, P1 ;  /* 0x0000000007187211 */ /* 0x000fe200008f0eff */
[----:B------:R-:W-:Y:S01]  /*0c10*/  STG.E desc[UR6][R16.64], R11 ;  /* 0x0000000b10007986 */ /* 0x000fe2000c101906 */
[----:B------:R-:W-:-:S02]  /*0c20*/  IADD3 R7, PT, PT, R5, R8, RZ ;  /* 0x0000000805077210 */ /* 0x000fc40007ffe0ff */
[----:B------:R-:W-:Y:S02]  /*0c30*/  LEA R18, P0, R15, UR8, 0x2 ;  /* 0x000000080f127c11 */ /* 0x000fe4000f8010ff */
[C---:B------:R-:W-:Y:S02]  /*0c40*/  IADD3 R10, P1, PT, R53.reuse, R5, RZ ;  /* 0x00000005350a7210 */ /* 0x040fe40007f3e0ff */
[----:B------:R-:W-:Y:S02]  /*0c50*/  IADD3 R53, P2, PT, R53, R7, RZ ;  /* 0x0000000735357210 */ /* 0x000fe40007f5e0ff */
[----:B------:R-:W-:Y:S02]  /*0c60*/  LEA.HI.X R19, R15, UR9, R24, 0x2, P0 ;  /* 0x000000090f137c11 */ /* 0x000fe400080f1418 */
[-C--:B------:R-:W-:Y:S02]  /*0c70*/  LEA.HI.X.SX32 R5, R5, R0.reuse, 0x1, P1 ;  /* 0x0000000005057211 */ /* 0x080fe400008f0eff */
[----:B------:R-:W-:Y:S01]  /*0c80*/  LEA R8, P0, R10, UR8, 0x2 ;  /* 0x000000080a087c11 */ /* 0x000fe2000f8010ff */
[----:B------:R-:W-:Y:S01]  /*0c90*/  STG.E desc[UR6][R18.64], R20 ;  /* 0x0000001412007986 */ /* 0x000fe2000c101906 */
[----:B------:R-:W-:-:S02]  /*0ca0*/  LEA.HI.X.SX32 R0, R7, R0, 0x1, P2 ;  /* 0x0000000007007211 */ /* 0x000fc400010f0eff */
[C---:B0-----:R-:W-:Y:S02]  /*0cb0*/  LEA R28, P1, R53.reuse, UR8, 0x2 ;  /* 0x00000008351c7c11 */ /* 0x041fe4000f8210ff */
[----:B------:R-:W-:Y:S02]  /*0cc0*/  LEA.HI.X R9, R10, UR9, R5, 0x2, P0 ;  /* 0x000000090a097c11 */ /* 0x000fe400080f1405 */
[----:B------:R-:W-:-:S03]  /*0cd0*/  LEA.HI.X R29, R53, UR9, R0, 0x2, P1 ;  /* 0x00000009351d7c11 */ /* 0x000fc600088f1400 */
[----:B------:R-:W-:Y:S04]  /*0ce0*/  STG.E desc[UR6][R8.64], R4 ;  /* 0x0000000408007986 */ /* 0x000fe8000c101906 */
[----:B------:R-:W-:Y:S01]  /*0cf0*/  STG.E desc[UR6][R28.64], R6 ;  /* 0x000000061c007986 */ /* 0x000fe2000c101906 */
[----:B------:R-:W-:Y:S05]  /*0d00*/  EXIT ;  /* 0x000000000000794d */ /* 0x000fea0003800000 */
.L_x_7:
        /* <DEDUP_REMOVED lines=15> */
.L_x_12:


//--------------------- .text._Z27MatrixMulSharedMemKernel_v1PfS_S_ii --------------------------
	.section	.text._Z27MatrixMulSharedMemKernel_v1PfS_S_ii,"ax",@progbits
	.align	128
        .global         _Z27MatrixMulSharedMemKernel_v1PfS_S_ii
        .type           _Z27MatrixMulSharedMemKernel_v1PfS_S_ii,@function
        .size           _Z27MatrixMulSharedMemKernel_v1PfS_S_ii,(.L_x_13 - _Z27MatrixMulSharedMemKernel_v1PfS_S_ii)
        .other          _Z27MatrixMulSharedMemKernel_v1PfS_S_ii,@"STO_CUDA_ENTRY STV_DEFAULT"
_Z27MatrixMulSharedMemKernel_v1PfS_S_ii:
.text._Z27MatrixMulSharedMemKernel_v1PfS_S_ii:
[----:B------:R-:W-:Y:S01]  /*0000*/  LDC R1, c[0x0][0x37c] ;  /* 0x0000df00ff017b82 */ /* 0x000fe20000000800 */
[----:B------:R-:W0:Y:S01]  /*0010*/  S2R R12, SR_CTAID.Y ;  /* 0x00000000000c7919 */ /* 0x000e220000002600 */
[----:B------:R-:W1:Y:S01]  /*0020*/  LDCU UR5, c[0x0][0x398] ;  /* 0x00007300ff0577ac */ /* 0x000e620008000800 */
[----:B------:R-:W-:Y:S01]  /*0030*/  HFMA2 R20, -RZ, RZ, 0, 0 ;  /* 0x00000000ff147431 */ /* 0x000fe200000001ff */
[----:B------:R-:W0:Y:S01]  /*0040*/  S2R R6, SR_TID.X ;  /* 0x0000000000067919 */ /* 0x000e220000002100 */
[----:B------:R-:W2:Y:S01]  /*0050*/  LDCU UR7, c[0x0][0x39c] ;  /* 0x00007380ff0777ac */ /* 0x000ea20008000800 */
[----:B------:R-:W3:Y:S01]  /*0060*/  S2R R7, SR_CTAID.X ;  /* 0x0000000000077919 */ /* 0x000ee20000002500 */
[----:B------:R-:W4:Y:S01]  /*0070*/  LDCU.64 UR8, c[0x0][0x358] ;  /* 0x00006b00ff0877ac */ /* 0x000f220008000a00 */
[----:B------:R-:W3:Y:S01]  /*0080*/  S2R R13, SR_TID.Y ;  /* 0x00000000000d7919 */ /* 0x000ee20000002200 */
[----:B-1----:R-:W-:Y:S01]  /*0090*/  UISETP.GE.AND UP0, UPT, UR5, 0x1, UPT ;  /* 0x000000010500788c */ /* 0x002fe2000bf06270 */
[----:B0-----:R-:W-:-:S04]  /*00a0*/  LEA R0, R12, R6, 0x6 ;  /* 0x000000060c007211 */ /* 0x001fc800078e30ff */
[----:B--2---:R-:W-:Y:S02]  /*00b0*/  ISETP.GE.AND P0, PT, R0, UR7, PT ;  /* 0x0000000700007c0c */ /* 0x004fe4000bf06270 */
[----:B---3--:R-:W-:Y:S02]  /*00c0*/  LEA R7, R7, R13, 0x6 ;  /* 0x0000000d07077211 */ /* 0x008fe400078e30ff */
[----:B----4-:R-:W-:Y:S09]  /*00d0*/  BRA.U !UP0, `(.L_x_8) ;  /* 0x0000000d08a47547 */ /* 0x010ff2000b800000 */
[----:B------:R-:W0:Y:S01]  /*00e0*/  S2R R10, SR_CgaCtaId ;  /* 0x00000000000a7919 */ /* 0x000e220000008800 */
[----:B------:R-:W1:Y:S01]  /*00f0*/  LDCU UR4, c[0x0][0x39c] ;  /* 0x00007380ff0477ac */ /* 0x000e620008000800 */
[----:B------:R-:W2:Y:S01]  /*0100*/  LDC R4, c[0x0][0x39c] ;  /* 0x0000e700ff047b82 */ /* 0x000ea20000000800 */
[----:B------:R-:W-:Y:S02]  /*0110*/  MOV R5, 0x400 ;  /* 0x0000040000057802 */ /* 0x000fe40000000f00 */
[----:B------:R-:W-:Y:S01]  /*0120*/  MOV R20, RZ ;  /* 0x000000ff00147202 */ /* 0x000fe20000000f00 */
[----:B------:R-:W3:Y:S01]  /*0130*/  LDCU UR6, c[0x0][0x398] ;  /* 0x00007300ff0677ac */ /* 0x000ee20008000800 */
[----:B------:R-:W-:-:S03]  /*0140*/  IADD3 R9, PT, PT, R5, 0x4204, RZ ;  /* 0x0000420405097810 */ /* 0x000fc60007ffe0ff */
[----:B------:R-:W4:Y:S01]  /*0150*/  LDC.64 R2, c[0x0][0x380] ;  /* 0x0000e000ff027b82 */ /* 0x000f220000000a00 */
[C---:B0-----:R-:W-:Y:S01]  /*0160*/  LEA R8, R10.reuse, R5, 0x18 ;  /* 0x000000050a087211 */ /* 0x041fe200078ec0ff */
[C---:B-1----:R-:W-:Y:S01]  /*0170*/  IMAD R5, R13.reuse, UR4, R6 ;  /* 0x000000040d057c24 */ /* 0x042fe2000f8e0206 */
[----:B------:R-:W-:Y:S01]  /*0180*/  LEA R9, R10, R9, 0x18 ;  /* 0x000000090a097211 */ /* 0x000fe200078ec0ff */
[----:B------:R-:W-:Y:S02]  /*0190*/  UMOV UR4, URZ ;  /* 0x000000ff00047c82 */ /* 0x000fe40008000000 */
[----:B------:R-:W-:Y:S01]  /*01a0*/  IMAD R11, R13, 0x104, R8 ;  /* 0x000001040d0b7824 */ /* 0x000fe200078e0208 */
[----:B------:R-:W-:Y:S02]  /*01b0*/  LEA R8, R6, R9, 0x2 ;  /* 0x0000000906087211 */ /* 0x000fe400078e10ff */
[----:B------:R-:W-:Y:S01]  /*01c0*/  LEA R9, R12, R5, 0x6 ;  /* 0x000000050c097211 */ /* 0x000fe200078e30ff */
[----:B------:R-:W-:Y:S01]  /*01d0*/  IMAD R5, R7, UR5, R6 ;  /* 0x0000000507057c24 */ /* 0x000fe2000f8e0206 */
[----:B------:R-:W-:Y:S01]  /*01e0*/  LEA R12, R6, R11, 0x2 ;  /* 0x0000000b060c7211 */ /* 0x000fe200078e10ff */
[----:B---3--:R-:W-:-:S07]  /*01f0*/  IMAD R10, R13, 0x104, R8 ;  /* 0x000001040d0a7824 */ /* 0x008fce00078e0208 */
.L_x_9:
[----:B------:R-:W-:Y:S01]  /*0200*/  VIMNMX R15, PT, PT, R0, R13, !PT ;  /* 0x0000000d000f7248 */ /* 0x000fe20007fe0100 */
[----:B------:R-:W-:Y:S01]  /*0210*/  UMOV UR5, UR6 ;  /* 0x0000000600057c82 */ /* 0x000fe20008000000 */
[----:B------:R-:W-:Y:S01]  /*0220*/  HFMA2 R19, -RZ, RZ, 0, 0 ;  /* 0x00000000ff137431 */ /* 0x000fe200000001ff */
[----:B------:R-:W-:Y:S02]  /*0230*/  ISETP.GE.AND P1, PT, R6, UR5, PT ;  /* 0x0000000506007c0c */ /* 0x000fe4000bf26270 */
[----:B--2---:R-:W-:Y:S01]  /*0240*/  ISETP.GE.AND P2, PT, R15, R4, PT ;  /* 0x000000040f00720c */ /* 0x004fe20003f46270 */
[----:B----4-:R-:W-:Y:S01]  /*0250*/  IMAD.WIDE R14, R5, 0x4, R2 ;  /* 0x00000004050e7825 */ /* 0x010fe200078e0202 */
[----:B------:R-:W-:Y:S02]  /*0260*/  ISETP.GE.U32.OR P1, PT, R7, UR5, P1 ;  /* 0x0000000507007c0c */ /* 0x000fe40008f26470 */
[----:B------:R-:W-:-:S09]  /*0270*/  MOV R23, RZ ;  /* 0x000000ff00177202 */ /* 0x000fd20000000f00 */
[----:B------:R-:W0:Y:S02]  /*0280*/  @!P2 LDC.64 R16, c[0x0][0x388] ;  /* 0x0000e200ff10ab82 */ /* 0x000e240000000a00 */
[----:B------:R-:W2:Y:S01]  /*0290*/  @!P1 LDG.E R19, desc[UR8][R14.64] ;  /* 0x000000080e139981 */ /* 0x000ea2000c1e1900 */
[----:B0-----:R-:W-:-:S05]  /*02a0*/  @!P2 IMAD.WIDE R16, R9, 0x4, R16 ;  /* 0x000000040910a825 */ /* 0x001fca00078e0210 */
[----:B------:R-:W3:Y:S04]  /*02b0*/  @!P2 LDG.E R23, desc[UR8][R16.64] ;  /* 0x000000081017a981 */ /* 0x000ee8000c1e1900 */
[----:B--2---:R-:W-:Y:S04]  /*02c0*/  STS [R12], R19 ;  /* 0x000000130c007388 */ /* 0x004fe80000000800 */
[----:B---3--:R-:W-:Y:S01]  /*02d0*/  STS [R10], R23 ;  /* 0x000000170a007388 */ /* 0x008fe20000000800 */
[----:B------:R-:W-:Y:S06]  /*02e0*/  BAR.SYNC.DEFER_BLOCKING 0x0 ;  /* 0x0000000000007b1d */ /* 0x000fec0000010000 */
[----:B------:R-:W-:Y:S04]  /*02f0*/  LDS R25, [R11] ;  /* 0x000000000b197984 */ /* 0x000fe80000000800 */
[----:B------:R-:W0:Y:S04]  /*0300*/  LDS R22, [R8] ;  /* 0x0000000008167984 */ /* 0x000e280000000800 */
[----:B------:R-:W-:Y:S04]  /*0310*/  LDS R27, [R11+0x4] ;  /* 0x000004000b1b7984 */ /* 0x000fe80000000800 */
[----:B------:R-:W1:Y:S04]  /*0320*/  LDS R28, [R8+0x104] ;  /* 0x00010400081c7984 */ /* 0x000e680000000800 */
[----:B------:R-:W-:Y:S04]  /*0330*/  LDS R26, [R11+0x8] ;  /* 0x000008000b1a7984 */ /* 0x000fe80000000800 */
[----:B------:R-:W2:Y:S04]  /*0340*/  LDS R21, [R8+0x208] ;  /* 0x0002080008157984 */ /* 0x000ea80000000800 */
[----:B------:R-:W-:Y:S04]  /*0350*/  LDS R14, [R11+0xc] ;  /* 0x00000c000b0e7984 */ /* 0x000fe80000000800 */
[----:B------:R-:W3:Y:S04]  /*0360*/  LDS R15, [R8+0x30c] ;  /* 0x00030c00080f7984 */ /* 0x000ee80000000800 */
[----:B------:R-:W-:Y:S04]  /*0370*/  LDS R18, [R11+0x10] ;  /* 0x000010000b127984 */ /* 0x000fe80000000800 */
[----:B------:R-:W4:Y:S04]  /*0380*/  LDS R19, [R8+0x410] ;  /* 0x0004100008137984 */ /* 0x000f280000000800 */
[----:B------:R-:W-:Y:S01]  /*0390*/  LDS R24, [R11+0x14] ;  /* 0x000014000b187984 */ /* 0x000fe20000000800 */
[----:B0-----:R-:W-:-:S03]  /*03a0*/  FFMA R22, R25, R22, R20 ;  /* 0x0000001619167223 */ /* 0x001fc60000000014 */
[----:B------:R-:W-:Y:S04]  /*03b0*/  LDS R23, [R8+0x618] ;  /* 0x0006180008177984 */ /* 0x000fe80000000800 */
[----:B------:R-:W0:Y:S01]  /*03c0*/  LDS R25, [R8+0x514] ;  /* 0x0005140008197984 */ /* 0x000e220000000800 */
[----:B-1----:R-:W-:-:S03]  /*03d0*/  FFMA R27, R27, R28, R22 ;  /* 0x0000001c1b1b7223 */ /* 0x002fc60000000016 */
[----:B------:R-:W-:Y:S04]  /*03e0*/  LDS R20, [R11+0x1c] ;  /* 0x00001c000b147984 */ /* 0x000fe80000000800 */
[----:B------:R-:W1:Y:S01]  /*03f0*/  LDS R22, [R11+0x18] ;  /* 0x000018000b167984 */ /* 0x000e620000000800 */
[----:B--2---:R-:W-:-:S03]  /*0400*/  FFMA R27, R26, R21, R27 ;  /* 0x000000151a1b7223 */ /* 0x004fc6000000001b */
[----:B------:R-:W-:Y:S04]  /*0410*/  LDS R16, [R11+0x20] ;  /* 0x000020000b107984 */ /* 0x000fe80000000800 */
[----:B------:R-:W2:Y:S04]  /*0420*/  LDS R21, [R8+0x71c] ;  /* 0x00071c0008157984 */ /* 0x000ea80000000800 */
[----:B------:R-:W5:Y:S01]  /*0430*/  LDS R17, [R8+0x820] ;  /* 0x0008200008117984 */ /* 0x000f620000000800 */
[----:B---3--:R-:W-:-:S03]  /*0440*/  FFMA R27, R14, R15, R27 ;  /* 0x0000000f0e1b7223 */ /* 0x008fc6000000001b */
[----:B------:R-:W-:Y:S04]  /*0450*/  LDS R14, [R11+0x24] ;  /* 0x000024000b0e7984 */ /* 0x000fe80000000800 */
[----:B------:R-:W3:Y:S01]  /*0460*/  LDS R15, [R8+0x924] ;  /* 0x00092400080f7984 */ /* 0x000ee20000000800 */
[----:B----4-:R-:W-:-:S03]  /*0470*/  FFMA R19, R18, R19, R27 ;  /* 0x0000001312137223 */ /* 0x010fc6000000001b */
[----:B------:R-:W-:Y:S01]  /*0480*/  LDS R18, [R11+0x28] ;  /* 0x000028000b127984 */ /* 0x000fe20000000800 */
[----:B0-----:R-:W-:-:S03]  /*0490*/  FFMA R25, R24, R25, R19 ;  /* 0x0000001918197223 */ /* 0x001fc60000000013 */
[----:B------:R-:W0:Y:S04]  /*04a0*/  LDS R19, [R8+0xa28] ;  /* 0x000a280008137984 */ /* 0x000e280000000800 */
[----:B------:R-:W-:Y:S01]  /*04b0*/  LDS R24, [R11+0x2c] ;  /* 0x00002c000b187984 */ /* 0x000fe20000000800 */
[----:B-1----:R-:W-:-:S03]  /*04c0*/  FFMA R23, R22, R23, R25 ;  /* 0x0000001716177223 */ /* 0x002fc60000000019 */
[----:B------:R-:W1:Y:S04]  /*04d0*/  LDS R25, [R8+0xb2c] ;  /* 0x000b2c0008197984 */ /* 0x000e680000000800 */
[----:B------:R-:W-:Y:S01]  /*04e0*/  LDS R22, [R11+0x30] ;  /* 0x000030000b167984 */ /* 0x000fe20000000800 */
[----:B--2---:R-:W-:-:S03]  /*04f0*/  FFMA R21, R20, R21, R23 ;  /* 0x0000001514157223 */ /* 0x004fc60000000017 */
[----:B------:R-:W2:Y:S01]  /*0500*/  LDS R23, [R8+0xc30] ;  /* 0x000c300008177984 */ /* 0x000ea20000000800 */
[----:B-----5:R-:W-:-:S03]  /*0510*/  FFMA R17, R16, R17, R21 ;  /* 0x0000001110117223 */ /* 0x020fc60000000015 */
[----:B------:R-:W-:Y:S04]  /*0520*/  LDS R20, [R11+0x34] ;  /* 0x000034000b147984 */ /* 0x000fe80000000800 */
[----:B------:R-:W4:Y:S01]  /*0530*/  LDS R21, [R8+0xd34] ;  /* 0x000d340008157984 */ /* 0x000f220000000800 */
[----:B---3--:R-:W-:-:S03]  /*0540*/  FFMA R27, R14, R15, R17 ;  /* 0x0000000f0e1b7223 */ /* 0x008fc60000000011 */
[----:B------:R-:W-:Y:S04]  /*0550*/  LDS R16, [R11+0x38] ;  /* 0x000038000b107984 */ /* 0x000fe80000000800 */
[----:B------:R-:W3:Y:S04]  /*0560*/  LDS R17, [R8+0xe38] ;  /* 0x000e380008117984 */ /* 0x000ee80000000800 */
[----:B------:R-:W-:Y:S04]  /*0570*/  LDS R14, [R11+0x3c] ;  /* 0x00003c000b0e7984 */ /* 0x000fe80000000800 */
[----:B------:R-:W5:Y:S01]  /*0580*/  LDS R15, [R8+0xf3c] ;  /* 0x000f3c00080f7984 */ /* 0x000f620000000800 */
[----:B0-----:R-:W-:-:S03]  /*0590*/  FFMA R19, R18, R19, R27 ;  /* 0x0000001312137223 */ /* 0x001fc6000000001b */
[----:B------:R-:W-:Y:S01]  /*05a0*/  LDS R18, [R11+0x40] ;  /* 0x000040000b127984 */ /* 0x000fe20000000800 */
[----:B-1----:R-:W-:-:S03]  /*05b0*/  FFMA R25, R24, R25, R19 ;  /* 0x0000001918197223 */ /* 0x002fc60000000013 */
[----:B------:R-:W0:Y:S04]  /*05c0*/  LDS R19, [R8+0x1040] ;  /* 0x0010400008137984 */ /* 0x000e280000000800 */
[----:B------:R-:W-:Y:S01]  /*05d0*/  LDS R24, [R11+0x44] ;  /* 0x000044000b187984 */ /* 0x000fe20000000800 */
[----:B--2---:R-:W-:-:S03]  /*05e0*/  FFMA R23, R22, R23, R25 ;  /* 0x0000001716177223 */ /* 0x004fc60000000019 */
[----:B------:R-:W1:Y:S04]  /*05f0*/  LDS R25, [R8+0x1144] ;  /* 0x0011440008197984 */ /* 0x000e680000000800 */
[----:B------:R-:W-:Y:S01]  /*0600*/  LDS R22, [R11+0x48] ;  /* 0x000048000b167984 */ /* 0x000fe20000000800 */
[----:B----4-:R-:W-:-:S03]  /*0610*/  FFMA R21, R20, R21, R23 ;  /* 0x0000001514157223 */ /* 0x010fc60000000017 */
[----:B------:R-:W2:Y:S04]  /*0620*/  LDS R23, [R8+0x1248] ;  /* 0x0012480008177984 */ /* 0x000ea80000000800 */
[----:B------:R-:W-:Y:S01]  /*0630*/  LDS R20, [R11+0x4c] ;  /* 0x00004c000b147984 */ /* 0x000fe20000000800 */
[----:B---3--:R-:W-:-:S03]  /*0640*/  FFMA R17, R16, R17, R21 ;  /* 0x0000001110117223 */ /* 0x008fc60000000015 */
[----:B------:R-:W3:Y:S04]  /*0650*/  LDS R21, [R8+0x134c] ;  /* 0x00134c0008157984 */ /* 0x000ee80000000800 */
[----:B------:R-:W-:Y:S01]  /*0660*/  LDS R16, [R11+0x50] ;  /* 0x000050000b107984 */ /* 0x000fe20000000800 */
[----:B-----5:R-:W-:-:S03]  /*0670*/  FFMA R27, R14, R15, R17 ;  /* 0x0000000f0e1b7223 */ /* 0x020fc60000000011 */
[----:B------:R-:W4:Y:S04]  /*0680*/  LDS R17, [R8+0x1450] ;  /* 0x0014500008117984 */ /* 0x000f280000000800 */
        /* <DEDUP_REMOVED lines=10> */
[----:B---3--:R-:W-:-:S03]  /*0730*/  FFMA R23, R20, R21, R23 ;  /* 0x0000001514177223 */ /* 0x008fc60000000017 */
[----:B------:R-:W-:Y:S04]  /*0740*/  LDS R20, [R11+0x60] ;  /* 0x000060000b147984 */ /* 0x000fe80000000800 */
[----:B------:R-:W2:Y:S01]  /*0750*/  LDS R21, [R8+0x1860] ;  /* 0x0018600008157984 */ /* 0x000ea20000000800 */
[----:B----4-:R-:W-:-:S03]  /*0760*/  FFMA R23, R16, R17, R23 ;  /* 0x0000001110177223 */ /* 0x010fc60000000017 */
[----:B------:R-:W-:Y:S04]  /*0770*/  LDS R16, [R11+0x64] ;  /* 0x000064000b107984 */ /* 0x000fe80000000800 */
[----:B------:R-:W3:Y:S01]  /*0780*/  LDS R17, [R8+0x1964] ;  /* 0x0019640008117984 */ /* 0x000ee20000000800 */
[----:B-----5:R-:W-:-:S03]  /*0790*/  FFMA R27, R14, R15, R23 ;  /* 0x0000000f0e1b7223 */ /* 0x020fc60000000017 */
[----:B------:R-:W-:Y:S04]  /*07a0*/  LDS R14, [R11+0x68] ;  /* 0x000068000b0e7984 */ /* 0x000fe80000000800 */
[----:B------:R-:W4:Y:S04]  /*07b0*/  LDS R15, [R8+0x1a68] ;  /* 0x001a6800080f7984 */ /* 0x000f280000000800 */
[----:B------:R-:W5:Y:S01]  /*07c0*/  LDS R23, [R8+0x1b6c] ;  /* 0x001b6c0008177984 */ /* 0x000f620000000800 */
[----:B0-----:R-:W-:-:S03]  /*07d0*/  FFMA R19, R18, R19, R27 ;  /* 0x0000001312137223 */ /* 0x001fc6000000001b */
[----:B------:R-:W-:Y:S01]  /*07e0*/  LDS R18, [R11+0x70] ;  /* 0x000070000b127984 */ /* 0x000fe20000000800 */
[----:B-1----:R-:W-:-:S03]  /*07f0*/  FFMA R25, R24, R25, R19 ;  /* 0x0000001918197223 */ /* 0x002fc60000000013 */
[----:B------:R-:W0:Y:S04]  /*0800*/  LDS R19, [R8+0x1c70] ;  /* 0x001c700008137984 */ /* 0x000e280000000800 */
[----:B------:R-:W-:Y:S01]  /*0810*/  LDS R24, [R11+0x80] ;  /* 0x000080000b187984 */ /* 0x000fe20000000800 */
[----:B--2---:R-:W-:-:S03]  /*0820*/  FFMA R25, R20, R21, R25 ;  /* 0x0000001514197223 */ /* 0x004fc60000000019 */
[----:B------:R-:W-:Y:S04]  /*0830*/  LDS R20, [R11+0x74] ;  /* 0x000074000b147984 */ /* 0x000fe80000000800 */
[----:B------:R-:W1:Y:S01]  /*0840*/  LDS R21, [R8+0x1d74] ;  /* 0x001d740008157984 */ /* 0x000e620000000800 */
[----:B---3--:R-:W-:-:S03]  /*0850*/  FFMA R25, R16, R17, R25 ;  /* 0x0000001110197223 */ /* 0x008fc60000000019 */
[----:B------:R-:W-:Y:S04]  /*0860*/  LDS R16, [R11+0x78] ;  /* 0x000078000b107984 */ /* 0x000fe80000000800 */
[----:B------:R-:W2:Y:S01]  /*0870*/  LDS R17, [R8+0x1e78] ;  /* 0x001e780008117984 */ /* 0x000ea20000000800 */
[----:B----4-:R-:W-:-:S03]  /*0880*/  FFMA R25, R14, R15, R25 ;  /* 0x0000000f0e197223 */ /* 0x010fc60000000019 */
[----:B------:R-:W-:Y:S04]  /*0890*/  LDS R14, [R11+0x7c] ;  /* 0x00007c000b0e7984 */ /* 0x000fe80000000800 */
[----:B------:R-:W3:Y:S01]  /*08a0*/  LDS R15, [R8+0x1f7c] ;  /* 0x001f7c00080f7984 */ /* 0x000ee20000000800 */
        /* <DEDUP_REMOVED lines=13> */
[----:B------:R-:W-:Y:S01]  /*0980*/  LDS R14, [R11+0x90] ;  /* 0x000090000b0e7984 */ /* 0x000fe20000000800 */
[----:B----4-:R-:W-:-:S03]  /*0990*/  FFMA R24, R24, R25, R21 ;  /* 0x0000001918187223 */ /* 0x010fc60000000015 */
[----:B------:R-:W2:Y:S04]  /*09a0*/  LDS R15, [R8+0x2490] ;  /* 0x00249000080f7984 */ /* 0x000ea80000000800 */
[----:B------:R-:W3:Y:S01]  /*09b0*/  LDS R21, [R8+0x2594] ;  /* 0x0025940008157984 */ /* 0x000ee20000000800 */
[----:B-----5:R-:W-:-:S03]  /*09c0*/  FFMA R27, R23, R22, R24 ;  /* 0x00000016171b7223 */ /* 0x020fc60000000018 */
[----:B------:R-:W-:Y:S04]  /*09d0*/  LDS R24, [R11+0x98] ;  /* 0x000098000b187984 */ /* 0x000fe80000000800 */
[----:B------:R-:W4:Y:S04]  /*09e0*/  LDS R25, [R8+0x2698] ;  /* 0x0026980008197984 */ /* 0x000f280000000800 */
[----:B------:R-:W-:Y:S04]  /*09f0*/  LDS R22, [R11+0x9c] ;  /* 0x00009c000b167984 */ /* 0x000fe80000000800 */
[----:B------:R-:W5:Y:S01]  /*0a00*/  LDS R23, [R8+0x279c] ;  /* 0x00279c0008177984 */ /* 0x000f620000000800 */
[----:B0-----:R-:W-:-:S03]  /*0a10*/  FFMA R19, R18, R19, R27 ;  /* 0x0000001312137223 */ /* 0x001fc6000000001b */
[----:B------:R-:W-:Y:S01]  /*0a20*/  LDS R18, [R11+0xa8] ;  /* 0x0000a8000b127984 */ /* 0x000fe20000000800 */
[----:B-1----:R-:W-:-:S03]  /*0a30*/  FFMA R19, R16, R17, R19 ;  /* 0x0000001110137223 */ /* 0x002fc60000000013 */
[----:B------:R-:W-:Y:S04]  /*0a40*/  LDS R16, [R11+0xa0] ;  /* 0x0000a0000b107984 */ /* 0x000fe80000000800 */
[----:B------:R-:W0:Y:S01]  /*0a50*/  LDS R17, [R8+0x28a0] ;  /* 0x0028a00008117984 */ /* 0x000e220000000800 */
[----:B--2---:R-:W-:-:S03]  /*0a60*/  FFMA R19, R14, R15, R19 ;  /* 0x0000000f0e137223 */ /* 0x004fc60000000013 */
[----:B------:R-:W-:Y:S01]  /*0a70*/  LDS R14, [R11+0xa4] ;  /* 0x0000a4000b0e7984 */ /* 0x000fe20000000800 */
[----:B---3--:R-:W-:-:S03]  /*0a80*/  FFMA R21, R20, R21, R19 ;  /* 0x0000001514157223 */ /* 0x008fc60000000013 */
[----:B------:R-:W1:Y:S04]  /*0a90*/  LDS R15, [R8+0x29a4] ;  /* 0x0029a400080f7984 */ /* 0x000e680000000800 */
[----:B------:R-:W2:Y:S01]  /*0aa0*/  LDS R19, [R8+0x2aa8] ;  /* 0x002aa80008137984 */ /* 0x000ea20000000800 */
[----:B----4-:R-:W-:-:S03]  /*0ab0*/  FFMA R25, R24, R25, R21 ;  /* 0x0000001918197223 */ /* 0x010fc60000000015 */
[----:B------:R-:W-:Y:S04]  /*0ac0*/  LDS R20, [R11+0xac] ;  /* 0x0000ac000b147984 */ /* 0x000fe80000000800 */
        /* <DEDUP_REMOVED lines=9> */
[----:B------:R-:W-:Y:S01]  /*0b60*/  LDS R14, [R11+0xb8] ;  /* 0x0000b8000b0e7984 */ /* 0x000fe20000000800 */
[----:B--2---:R-:W-:-:S03]  /*0b70*/  FFMA R19, R18, R19, R17 ;  /* 0x0000001312137223 */ /* 0x004fc60000000011 */
[----:B------:R-:W0:Y:S04]  /*0b80*/  LDS R15, [R8+0x2eb8] ;  /* 0x002eb800080f7984 */ /* 0x000e280000000800 */
        /* <DEDUP_REMOVED lines=21> */
[----:B------:R-:W2:Y:S04]  /*0ce0*/  LDS R19, [R8+0x36d8] ;  /* 0x0036d80008137984 */ /* 0x000ea80000000800 */
[----:B------:R-:W-:Y:S01]  /*0cf0*/  LDS R20, [R11+0xdc] ;  /* 0x0000dc000b147984 */ /* 0x000fe20000000800 */
[----:B----4-:R-:W-:-:S03]  /*0d00*/  FFMA R25, R24, R25, R21 ;  /* 0x0000001918197223 */ /* 0x010fc60000000015 */
        /* <DEDUP_REMOVED lines=24> */
[----:B0-----:R-:W-:Y:S01]  /*0e90*/  FFMA R15, R14, R15, R27 ;  /* 0x0000000f0e0f7223 */ /* 0x001fe2000000001b */
[----:B------:R-:W-:-:S03]  /*0ea0*/  UIADD3 UR4, UPT, UPT, UR4, 0x40, URZ ;  /* 0x0000004004047890 */ /* 0x000fc6000fffe0ff */
[----:B-1----:R-:W-:Y:S01]  /*0eb0*/  FFMA R15, R16, R17, R15 ;  /* 0x00000011100f7223 */ /* 0x002fe2000000000f */
[----:B------:R-:W-:-:S03]  /*0ec0*/  UISETP.GE.AND UP0, UPT, UR4, UR5, UPT ;  /* 0x000000050400728c */ /* 0x000fc6000bf06270 */
[----:B--2---:R-:W-:-:S04]  /*0ed0*/  FFMA R15, R18, R19, R15 ;  /* 0x00000013120f7223 */ /* 0x004fc8000000000f */
[----:B---3--:R-:W-:Y:S01]  /*0ee0*/  FFMA R15, R20, R21, R15 ;  /* 0x00000015140f7223 */ /* 0x008fe2000000000f */
[----:B------:R-:W-:Y:S02]  /*0ef0*/  IADD3 R5, PT, PT, R5, 0x40, RZ ;  /* 0x0000004005057810 */ /* 0x000fe40007ffe0ff */
[----:B------:R-:W-:Y:S01]  /*0f00*/  IADD3 R13, PT, PT, R13, 0x40, RZ ;  /* 0x000000400d0d7810 */ /* 0x000fe20007ffe0ff */
[----:B----4-:R-:W-:Y:S01]  /*0f10*/  FFMA R15, R24, R25, R15 ;  /* 0x00000019180f7223 */ /* 0x010fe2000000000f */
[----:B------:R-:W-:Y:S02]  /*0f20*/  IADD3 R6, PT, PT, R6, 0x40, RZ ;  /* 0x0000004006067810 */ /* 0x000fe40007ffe0ff */
[----:B------:R-:W-:Y:S01]  /*0f30*/  LEA R9, R4, R9, 0x6 ;  /* 0x0000000904097211 */ /* 0x000fe200078e30ff */
[----:B-----5:R-:W-:Y:S01]  /*0f40*/  FFMA R20, R22, R23, R15 ;  /* 0x0000001716147223 */ /* 0x020fe2000000000f */
[----:B------:R-:W-:Y:S06]  /*0f50*/  BAR.SYNC.DEFER_BLOCKING 0x0 ;  /* 0x0000000000007b1d */ /* 0x000fec0000010000 */
[----:B------:R-:W-:Y:S05]  /*0f60*/  BRA.U !UP0, `(.L_x_9) ;  /* 0xfffffff108a47547 */ /* 0x000fea000b83ffff */
.L_x_8:
[----:B------:R-:W-:-:S13]  /*0f70*/  ISETP.GE.OR P0, PT, R7, UR5, P0 ;  /* 0x0000000507007c0c */ /* 0x000fda0008706670 */
[----:B------:R-:W-:Y:S05]  /*0f80*/  @P0 EXIT ;  /* 0x000000000000094d */ /* 0x000fea0003800000 */
[----:B------:R-:W0:Y:S01]  /*0f90*/  LDC.64 R2, c[0x0][0x390] ;  /* 0x0000e400ff027b82 */ /* 0x000e220000000a00 */
[----:B------:R-:W-:-:S04]  /*0fa0*/  IMAD R7, R7, UR7, R0 ;  /* 0x0000000707077c24 */ /* 0x000fc8000f8e0200 */
[----:B0-----:R-:W-:-:S05]  /*0fb0*/  IMAD.WIDE.U32 R2, R7, 0x4, R2 ;  /* 0x0000000407027825 */ /* 0x001fca00078e0002 */
[----:B------:R-:W-:Y:S01]  /*0fc0*/  STG.E desc[UR8][R2.64], R20 ;  /* 0x0000001402007986 */ /* 0x000fe2000c101908 */
[----:B------:R-:W-:Y:S05]  /*0fd0*/  EXIT ;  /* 0x000000000000794d */ /* 0x000fea0003800000 */
.L_x_10:
        /* <DEDUP_REMOVED lines=10> */
.L_x_13:


//--------------------- .nv.shared.reserved.0     --------------------------
	.section	.nv.shared.reserved.0,"aw",@nobits
	.weak		__nv_reservedSMEM_offset_0_alias
	.size		__nv_reservedSMEM_offset_0_alias, 0, 64
	.other		__nv_reservedSMEM_offset_0_alias,@"STO_CUDA_RESERVED_SHARED STV_DEFAULT"
__nv_reservedSMEM_offset_0_alias:
	.zero		0
	.zero		64


//--------------------- .nv.shared._Z27MatrixMulSharedMemKernel_v2PfS_S_ii --------------------------
	.section	.nv.shared._Z27MatrixMulSharedMemKernel_v2PfS_S_ii,"aw",@nobits
	.sectionflags	@""
	.align	4
.nv.shared._Z27MatrixMulSharedMemKernel_v2PfS_S_ii:
	.zero		5704


//--------------------- .nv.shared._Z27MatrixMulSharedMemKernel_v1PfS_S_ii --------------------------
	.section	.nv.shared._Z27MatrixMulSharedMemKernel_v1PfS_S_ii,"aw",@nobits
	.sectionflags	@""
	.align	4
.nv.shared._Z27MatrixMulSharedMemKernel_v1PfS_S_ii:
	.zero		34824


//--------------------- .nv.constant0._Z15MatrixMulKernelPfS_S_i --------------------------
	.section	.nv.constant0._Z15MatrixMulKernelPfS_S_i,"a",@progbits
	.sectionflags	@""
	.align	4
.nv.constant0._Z15MatrixMulKernelPfS_S_i:
	.zero		924


//--------------------- .nv.constant0._Z27MatrixMulSharedMemKernel_v2PfS_S_ii --------------------------
	.section	.nv.constant0._Z27MatrixMulSharedMemKernel_v2PfS_S_ii,"a",@progbits
	.sectionflags	@""
	.align	4
.nv.constant0._Z27MatrixMulSharedMemKernel_v2PfS_S_ii:
	.zero		928


//--------------------- .nv.constant0._Z27MatrixMulSharedMemKernel_v1PfS_S_ii --------------------------
	.section	.nv.constant0._Z27MatrixMulSharedMemKernel_v1PfS_S_ii,"a",@progbits
	.sectionflags	@""
	.align	4
.nv.constant0._Z27MatrixMulSharedMemKernel_v1PfS_S_ii:
	.zero		928


//--------------------- SYMBOLS --------------------------

	.type		.nv.reservedSmem.offset0,@object
	.size		.nv.reservedSmem.offset0,0x4
	.type		.nv.reservedSmem.cap,@object
	.size		.nv.reservedSmem.cap,0x4
